//
// Generated by NVIDIA NVVM Compiler
//
// Compiler Build ID: CL-36424714
// Cuda compilation tools, release 13.0, V13.0.88
// Based on NVVM 20.0.0
//

.version 9.0
.target sm_100
.address_size 64

	// .globl	_Z11trainKernelPfS_S_S_S_S_i

.visible .entry _Z11trainKernelPfS_S_S_S_S_i(
	.param .u64 .ptr .align 1 _Z11trainKernelPfS_S_S_S_S_i_param_0,
	.param .u64 .ptr .align 1 _Z11trainKernelPfS_S_S_S_S_i_param_1,
	.param .u64 .ptr .align 1 _Z11trainKernelPfS_S_S_S_S_i_param_2,
	.param .u64 .ptr .align 1 _Z11trainKernelPfS_S_S_S_S_i_param_3,
	.param .u64 .ptr .align 1 _Z11trainKernelPfS_S_S_S_S_i_param_4,
	.param .u64 .ptr .align 1 _Z11trainKernelPfS_S_S_S_S_i_param_5,
	.param .u32 _Z11trainKernelPfS_S_S_S_S_i_param_6
)
{
	.local .align 16 .b8 	__local_depot0[4208];
	.reg .b64 	%SP;
	.reg .b64 	%SPL;
	.reg .pred 	%p<21>;
	.reg .b32 	%r<66>;
	.reg .b32 	%f<1127>;
	.reg .b64 	%rd<93>;

	mov.u64 	%SPL, __local_depot0;
	ld.param.u64 	%rd31, [_Z11trainKernelPfS_S_S_S_S_i_param_0];
	ld.param.u64 	%rd34, [_Z11trainKernelPfS_S_S_S_S_i_param_3];
	ld.param.u32 	%r19, [_Z11trainKernelPfS_S_S_S_S_i_param_6];
	cvta.to.global.u64 	%rd1, %rd34;
	add.u64 	%rd2, %SPL, 0;
	add.u64 	%rd89, %SPL, 3648;
	add.u64 	%rd4, %SPL, 3136;
	add.u64 	%rd5, %SPL, 4160;
	mov.u32 	%r20, %ctaid.x;
	mov.u32 	%r21, %ntid.x;
	mov.u32 	%r22, %tid.x;
	mad.lo.s32 	%r1, %r20, %r21, %r22;
	setp.ge.s32 	%p1, %r1, %r19;
	@%p1 bra 	$L__BB0_17;
	mul.lo.s32 	%r2, %r1, 784;
	cvta.to.global.u64 	%rd6, %rd31;
	mov.b32 	%r58, 0;
$L__BB0_2:
	add.s32 	%r24, %r58, %r2;
	mul.wide.s32 	%rd41, %r24, 4;
	add.s64 	%rd42, %rd6, %rd41;
	ld.global.f32 	%f143, [%rd42];
	mul.wide.u32 	%rd43, %r58, 4;
	add.s64 	%rd44, %rd2, %rd43;
	ld.global.f32 	%f144, [%rd42+4];
	ld.global.f32 	%f145, [%rd42+8];
	ld.global.f32 	%f146, [%rd42+12];
	st.local.v4.f32 	[%rd44], {%f143, %f144, %f145, %f146};
	ld.global.f32 	%f147, [%rd42+16];
	ld.global.f32 	%f148, [%rd42+20];
	ld.global.f32 	%f149, [%rd42+24];
	ld.global.f32 	%f150, [%rd42+28];
	st.local.v4.f32 	[%rd44+16], {%f147, %f148, %f149, %f150};
	ld.global.f32 	%f151, [%rd42+32];
	ld.global.f32 	%f152, [%rd42+36];
	ld.global.f32 	%f153, [%rd42+40];
	ld.global.f32 	%f154, [%rd42+44];
	st.local.v4.f32 	[%rd44+32], {%f151, %f152, %f153, %f154};
	ld.global.f32 	%f155, [%rd42+48];
	ld.global.f32 	%f156, [%rd42+52];
	ld.global.f32 	%f157, [%rd42+56];
	ld.global.f32 	%f158, [%rd42+60];
	st.local.v4.f32 	[%rd44+48], {%f155, %f156, %f157, %f158};
	add.s32 	%r58, %r58, 16;
	setp.ne.s32 	%p2, %r58, 784;
	@%p2 bra 	$L__BB0_2;
	ld.param.u64 	%rd76, [_Z11trainKernelPfS_S_S_S_S_i_param_2];
	cvta.to.global.u64 	%rd45, %rd76;
	add.s64 	%rd7, %rd45, 32;
	add.s64 	%rd8, %rd2, 32;
	mov.b32 	%r59, 0;
$L__BB0_4:
	mul.wide.u32 	%rd46, %r59, 4;
	add.s64 	%rd47, %rd1, %rd46;
	ld.global.f32 	%f1126, [%rd47];
	mul.wide.u32 	%rd48, %r59, 3136;
	add.s64 	%rd85, %rd7, %rd48;
	mov.b32 	%r60, 0;
	mov.u64 	%rd84, %rd8;
$L__BB0_5:
	ld.global.f32 	%f159, [%rd85+-32];
	ld.local.v4.f32 	{%f160, %f161, %f162, %f163}, [%rd84+-32];
	fma.rn.f32 	%f164, %f159, %f160, %f1126;
	ld.global.f32 	%f165, [%rd85+-28];
	fma.rn.f32 	%f166, %f165, %f161, %f164;
	ld.global.f32 	%f167, [%rd85+-24];
	fma.rn.f32 	%f168, %f167, %f162, %f166;
	ld.global.f32 	%f169, [%rd85+-20];
	fma.rn.f32 	%f170, %f169, %f163, %f168;
	ld.global.f32 	%f171, [%rd85+-16];
	ld.local.v4.f32 	{%f172, %f173, %f174, %f175}, [%rd84+-16];
	fma.rn.f32 	%f176, %f171, %f172, %f170;
	ld.global.f32 	%f177, [%rd85+-12];
	fma.rn.f32 	%f178, %f177, %f173, %f176;
	ld.global.f32 	%f179, [%rd85+-8];
	fma.rn.f32 	%f180, %f179, %f174, %f178;
	ld.global.f32 	%f181, [%rd85+-4];
	fma.rn.f32 	%f182, %f181, %f175, %f180;
	ld.global.f32 	%f183, [%rd85];
	ld.local.v4.f32 	{%f184, %f185, %f186, %f187}, [%rd84];
	fma.rn.f32 	%f188, %f183, %f184, %f182;
	ld.global.f32 	%f189, [%rd85+4];
	fma.rn.f32 	%f190, %f189, %f185, %f188;
	ld.global.f32 	%f191, [%rd85+8];
	fma.rn.f32 	%f192, %f191, %f186, %f190;
	ld.global.f32 	%f193, [%rd85+12];
	fma.rn.f32 	%f194, %f193, %f187, %f192;
	ld.global.f32 	%f195, [%rd85+16];
	ld.local.v4.f32 	{%f196, %f197, %f198, %f199}, [%rd84+16];
	fma.rn.f32 	%f200, %f195, %f196, %f194;
	ld.global.f32 	%f201, [%rd85+20];
	fma.rn.f32 	%f202, %f201, %f197, %f200;
	ld.global.f32 	%f203, [%rd85+24];
	fma.rn.f32 	%f204, %f203, %f198, %f202;
	ld.global.f32 	%f205, [%rd85+28];
	fma.rn.f32 	%f1126, %f205, %f199, %f204;
	add.s32 	%r60, %r60, 16;
	add.s64 	%rd85, %rd85, 64;
	add.s64 	%rd84, %rd84, 64;
	setp.ne.s32 	%p3, %r60, 784;
	@%p3 bra 	$L__BB0_5;
	max.f32 	%f206, %f1126, 0f00000000;
	add.s64 	%rd50, %rd89, %rd46;
	st.local.f32 	[%rd50], %f206;
	add.s32 	%r59, %r59, 1;
	setp.ne.s32 	%p4, %r59, 128;
	@%p4 bra 	$L__BB0_4;
	ld.param.u64 	%rd79, [_Z11trainKernelPfS_S_S_S_S_i_param_4];
	ld.local.v4.f32 	{%f4, %f5, %f6, %f7}, [%rd89];
	ld.local.v4.f32 	{%f8, %f9, %f10, %f11}, [%rd89+16];
	ld.local.v4.f32 	{%f12, %f13, %f14, %f15}, [%rd89+32];
	ld.local.v4.f32 	{%f16, %f17, %f18, %f19}, [%rd89+48];
	ld.local.v4.f32 	{%f20, %f21, %f22, %f23}, [%rd89+64];
	ld.local.v4.f32 	{%f24, %f25, %f26, %f27}, [%rd89+80];
	ld.local.v4.f32 	{%f28, %f29, %f30, %f31}, [%rd89+96];
	ld.local.v4.f32 	{%f32, %f33, %f34, %f35}, [%rd89+112];
	ld.local.v4.f32 	{%f36, %f37, %f38, %f39}, [%rd89+128];
	ld.local.v4.f32 	{%f40, %f41, %f42, %f43}, [%rd89+144];
	ld.local.v4.f32 	{%f44, %f45, %f46, %f47}, [%rd89+160];
	ld.local.v4.f32 	{%f48, %f49, %f50, %f51}, [%rd89+176];
	ld.local.v4.f32 	{%f52, %f53, %f54, %f55}, [%rd89+192];
	ld.local.v4.f32 	{%f56, %f57, %f58, %f59}, [%rd89+208];
	ld.local.v4.f32 	{%f60, %f61, %f62, %f63}, [%rd89+224];
	ld.local.v4.f32 	{%f64, %f65, %f66, %f67}, [%rd89+240];
	ld.local.v4.f32 	{%f68, %f69, %f70, %f71}, [%rd89+256];
	ld.local.v4.f32 	{%f72, %f73, %f74, %f75}, [%rd89+272];
	ld.local.v4.f32 	{%f76, %f77, %f78, %f79}, [%rd89+288];
	ld.local.v4.f32 	{%f80, %f81, %f82, %f83}, [%rd89+304];
	ld.local.v4.f32 	{%f84, %f85, %f86, %f87}, [%rd89+320];
	ld.local.v4.f32 	{%f88, %f89, %f90, %f91}, [%rd89+336];
	ld.local.v4.f32 	{%f92, %f93, %f94, %f95}, [%rd89+352];
	ld.local.v4.f32 	{%f96, %f97, %f98, %f99}, [%rd89+368];
	ld.local.v4.f32 	{%f100, %f101, %f102, %f103}, [%rd89+384];
	ld.local.v4.f32 	{%f104, %f105, %f106, %f107}, [%rd89+400];
	ld.local.v4.f32 	{%f108, %f109, %f110, %f111}, [%rd89+416];
	ld.local.v4.f32 	{%f112, %f113, %f114, %f115}, [%rd89+432];
	ld.local.v4.f32 	{%f116, %f117, %f118, %f119}, [%rd89+448];
	ld.local.v4.f32 	{%f120, %f121, %f122, %f123}, [%rd89+464];
	ld.local.v4.f32 	{%f124, %f125, %f126, %f127}, [%rd89+480];
	ld.local.v4.f32 	{%f128, %f129, %f130, %f131}, [%rd89+496];
	cvta.to.global.u64 	%rd52, %rd79;
	add.s64 	%rd86, %rd52, 256;
	mov.b32 	%r61, 0;
	mov.b64 	%rd87, 0;
$L__BB0_8:
	ld.param.u64 	%rd82, [_Z11trainKernelPfS_S_S_S_S_i_param_5];
	cvta.to.global.u64 	%rd53, %rd82;
	add.s64 	%rd54, %rd53, %rd87;
	ld.global.f32 	%f207, [%rd54];
	ld.global.f32 	%f208, [%rd86+-256];
	fma.rn.f32 	%f209, %f208, %f4, %f207;
	ld.global.f32 	%f210, [%rd86+-252];
	fma.rn.f32 	%f211, %f210, %f5, %f209;
	ld.global.f32 	%f212, [%rd86+-248];
	fma.rn.f32 	%f213, %f212, %f6, %f211;
	ld.global.f32 	%f214, [%rd86+-244];
	fma.rn.f32 	%f215, %f214, %f7, %f213;
	ld.global.f32 	%f216, [%rd86+-240];
	fma.rn.f32 	%f217, %f216, %f8, %f215;
	ld.global.f32 	%f218, [%rd86+-236];
	fma.rn.f32 	%f219, %f218, %f9, %f217;
	ld.global.f32 	%f220, [%rd86+-232];
	fma.rn.f32 	%f221, %f220, %f10, %f219;
	ld.global.f32 	%f222, [%rd86+-228];
	fma.rn.f32 	%f223, %f222, %f11, %f221;
	ld.global.f32 	%f224, [%rd86+-224];
	fma.rn.f32 	%f225, %f224, %f12, %f223;
	ld.global.f32 	%f226, [%rd86+-220];
	fma.rn.f32 	%f227, %f226, %f13, %f225;
	ld.global.f32 	%f228, [%rd86+-216];
	fma.rn.f32 	%f229, %f228, %f14, %f227;
	ld.global.f32 	%f230, [%rd86+-212];
	fma.rn.f32 	%f231, %f230, %f15, %f229;
	ld.global.f32 	%f232, [%rd86+-208];
	fma.rn.f32 	%f233, %f232, %f16, %f231;
	ld.global.f32 	%f234, [%rd86+-204];
	fma.rn.f32 	%f235, %f234, %f17, %f233;
	ld.global.f32 	%f236, [%rd86+-200];
	fma.rn.f32 	%f237, %f236, %f18, %f235;
	ld.global.f32 	%f238, [%rd86+-196];
	fma.rn.f32 	%f239, %f238, %f19, %f237;
	ld.global.f32 	%f240, [%rd86+-192];
	fma.rn.f32 	%f241, %f240, %f20, %f239;
	ld.global.f32 	%f242, [%rd86+-188];
	fma.rn.f32 	%f243, %f242, %f21, %f241;
	ld.global.f32 	%f244, [%rd86+-184];
	fma.rn.f32 	%f245, %f244, %f22, %f243;
	ld.global.f32 	%f246, [%rd86+-180];
	fma.rn.f32 	%f247, %f246, %f23, %f245;
	ld.global.f32 	%f248, [%rd86+-176];
	fma.rn.f32 	%f249, %f248, %f24, %f247;
	ld.global.f32 	%f250, [%rd86+-172];
	fma.rn.f32 	%f251, %f250, %f25, %f249;
	ld.global.f32 	%f252, [%rd86+-168];
	fma.rn.f32 	%f253, %f252, %f26, %f251;
	ld.global.f32 	%f254, [%rd86+-164];
	fma.rn.f32 	%f255, %f254, %f27, %f253;
	ld.global.f32 	%f256, [%rd86+-160];
	fma.rn.f32 	%f257, %f256, %f28, %f255;
	ld.global.f32 	%f258, [%rd86+-156];
	fma.rn.f32 	%f259, %f258, %f29, %f257;
	ld.global.f32 	%f260, [%rd86+-152];
	fma.rn.f32 	%f261, %f260, %f30, %f259;
	ld.global.f32 	%f262, [%rd86+-148];
	fma.rn.f32 	%f263, %f262, %f31, %f261;
	ld.global.f32 	%f264, [%rd86+-144];
	fma.rn.f32 	%f265, %f264, %f32, %f263;
	ld.global.f32 	%f266, [%rd86+-140];
	fma.rn.f32 	%f267, %f266, %f33, %f265;
	ld.global.f32 	%f268, [%rd86+-136];
	fma.rn.f32 	%f269, %f268, %f34, %f267;
	ld.global.f32 	%f270, [%rd86+-132];
	fma.rn.f32 	%f271, %f270, %f35, %f269;
	ld.global.f32 	%f272, [%rd86+-128];
	fma.rn.f32 	%f273, %f272, %f36, %f271;
	ld.global.f32 	%f274, [%rd86+-124];
	fma.rn.f32 	%f275, %f274, %f37, %f273;
	ld.global.f32 	%f276, [%rd86+-120];
	fma.rn.f32 	%f277, %f276, %f38, %f275;
	ld.global.f32 	%f278, [%rd86+-116];
	fma.rn.f32 	%f279, %f278, %f39, %f277;
	ld.global.f32 	%f280, [%rd86+-112];
	fma.rn.f32 	%f281, %f280, %f40, %f279;
	ld.global.f32 	%f282, [%rd86+-108];
	fma.rn.f32 	%f283, %f282, %f41, %f281;
	ld.global.f32 	%f284, [%rd86+-104];
	fma.rn.f32 	%f285, %f284, %f42, %f283;
	ld.global.f32 	%f286, [%rd86+-100];
	fma.rn.f32 	%f287, %f286, %f43, %f285;
	ld.global.f32 	%f288, [%rd86+-96];
	fma.rn.f32 	%f289, %f288, %f44, %f287;
	ld.global.f32 	%f290, [%rd86+-92];
	fma.rn.f32 	%f291, %f290, %f45, %f289;
	ld.global.f32 	%f292, [%rd86+-88];
	fma.rn.f32 	%f293, %f292, %f46, %f291;
	ld.global.f32 	%f294, [%rd86+-84];
	fma.rn.f32 	%f295, %f294, %f47, %f293;
	ld.global.f32 	%f296, [%rd86+-80];
	fma.rn.f32 	%f297, %f296, %f48, %f295;
	ld.global.f32 	%f298, [%rd86+-76];
	fma.rn.f32 	%f299, %f298, %f49, %f297;
	ld.global.f32 	%f300, [%rd86+-72];
	fma.rn.f32 	%f301, %f300, %f50, %f299;
	ld.global.f32 	%f302, [%rd86+-68];
	fma.rn.f32 	%f303, %f302, %f51, %f301;
	ld.global.f32 	%f304, [%rd86+-64];
	fma.rn.f32 	%f305, %f304, %f52, %f303;
	ld.global.f32 	%f306, [%rd86+-60];
	fma.rn.f32 	%f307, %f306, %f53, %f305;
	ld.global.f32 	%f308, [%rd86+-56];
	fma.rn.f32 	%f309, %f308, %f54, %f307;
	ld.global.f32 	%f310, [%rd86+-52];
	fma.rn.f32 	%f311, %f310, %f55, %f309;
	ld.global.f32 	%f312, [%rd86+-48];
	fma.rn.f32 	%f313, %f312, %f56, %f311;
	ld.global.f32 	%f314, [%rd86+-44];
	fma.rn.f32 	%f315, %f314, %f57, %f313;
	ld.global.f32 	%f316, [%rd86+-40];
	fma.rn.f32 	%f317, %f316, %f58, %f315;
	ld.global.f32 	%f318, [%rd86+-36];
	fma.rn.f32 	%f319, %f318, %f59, %f317;
	ld.global.f32 	%f320, [%rd86+-32];
	fma.rn.f32 	%f321, %f320, %f60, %f319;
	ld.global.f32 	%f322, [%rd86+-28];
	fma.rn.f32 	%f323, %f322, %f61, %f321;
	ld.global.f32 	%f324, [%rd86+-24];
	fma.rn.f32 	%f325, %f324, %f62, %f323;
	ld.global.f32 	%f326, [%rd86+-20];
	fma.rn.f32 	%f327, %f326, %f63, %f325;
	ld.global.f32 	%f328, [%rd86+-16];
	fma.rn.f32 	%f329, %f328, %f64, %f327;
	ld.global.f32 	%f330, [%rd86+-12];
	fma.rn.f32 	%f331, %f330, %f65, %f329;
	ld.global.f32 	%f332, [%rd86+-8];
	fma.rn.f32 	%f333, %f332, %f66, %f331;
	ld.global.f32 	%f334, [%rd86+-4];
	fma.rn.f32 	%f335, %f334, %f67, %f333;
	ld.global.f32 	%f336, [%rd86];
	fma.rn.f32 	%f337, %f336, %f68, %f335;
	ld.global.f32 	%f338, [%rd86+4];
	fma.rn.f32 	%f339, %f338, %f69, %f337;
	ld.global.f32 	%f340, [%rd86+8];
	fma.rn.f32 	%f341, %f340, %f70, %f339;
	ld.global.f32 	%f342, [%rd86+12];
	fma.rn.f32 	%f343, %f342, %f71, %f341;
	ld.global.f32 	%f344, [%rd86+16];
	fma.rn.f32 	%f345, %f344, %f72, %f343;
	ld.global.f32 	%f346, [%rd86+20];
	fma.rn.f32 	%f347, %f346, %f73, %f345;
	ld.global.f32 	%f348, [%rd86+24];
	fma.rn.f32 	%f349, %f348, %f74, %f347;
	ld.global.f32 	%f350, [%rd86+28];
	fma.rn.f32 	%f351, %f350, %f75, %f349;
	ld.global.f32 	%f352, [%rd86+32];
	fma.rn.f32 	%f353, %f352, %f76, %f351;
	ld.global.f32 	%f354, [%rd86+36];
	fma.rn.f32 	%f355, %f354, %f77, %f353;
	ld.global.f32 	%f356, [%rd86+40];
	fma.rn.f32 	%f357, %f356, %f78, %f355;
	ld.global.f32 	%f358, [%rd86+44];
	fma.rn.f32 	%f359, %f358, %f79, %f357;
	ld.global.f32 	%f360, [%rd86+48];
	fma.rn.f32 	%f361, %f360, %f80, %f359;
	ld.global.f32 	%f362, [%rd86+52];
	fma.rn.f32 	%f363, %f362, %f81, %f361;
	ld.global.f32 	%f364, [%rd86+56];
	fma.rn.f32 	%f365, %f364, %f82, %f363;
	ld.global.f32 	%f366, [%rd86+60];
	fma.rn.f32 	%f367, %f366, %f83, %f365;
	ld.global.f32 	%f368, [%rd86+64];
	fma.rn.f32 	%f369, %f368, %f84, %f367;
	ld.global.f32 	%f370, [%rd86+68];
	fma.rn.f32 	%f371, %f370, %f85, %f369;
	ld.global.f32 	%f372, [%rd86+72];
	fma.rn.f32 	%f373, %f372, %f86, %f371;
	ld.global.f32 	%f374, [%rd86+76];
	fma.rn.f32 	%f375, %f374, %f87, %f373;
	ld.global.f32 	%f376, [%rd86+80];
	fma.rn.f32 	%f377, %f376, %f88, %f375;
	ld.global.f32 	%f378, [%rd86+84];
	fma.rn.f32 	%f379, %f378, %f89, %f377;
	ld.global.f32 	%f380, [%rd86+88];
	fma.rn.f32 	%f381, %f380, %f90, %f379;
	ld.global.f32 	%f382, [%rd86+92];
	fma.rn.f32 	%f383, %f382, %f91, %f381;
	ld.global.f32 	%f384, [%rd86+96];
	fma.rn.f32 	%f385, %f384, %f92, %f383;
	ld.global.f32 	%f386, [%rd86+100];
	fma.rn.f32 	%f387, %f386, %f93, %f385;
	ld.global.f32 	%f388, [%rd86+104];
	fma.rn.f32 	%f389, %f388, %f94, %f387;
	ld.global.f32 	%f390, [%rd86+108];
	fma.rn.f32 	%f391, %f390, %f95, %f389;
	ld.global.f32 	%f392, [%rd86+112];
	fma.rn.f32 	%f393, %f392, %f96, %f391;
	ld.global.f32 	%f394, [%rd86+116];
	fma.rn.f32 	%f395, %f394, %f97, %f393;
	ld.global.f32 	%f396, [%rd86+120];
	fma.rn.f32 	%f397, %f396, %f98, %f395;
	ld.global.f32 	%f398, [%rd86+124];
	fma.rn.f32 	%f399, %f398, %f99, %f397;
	ld.global.f32 	%f400, [%rd86+128];
	fma.rn.f32 	%f401, %f400, %f100, %f399;
	ld.global.f32 	%f402, [%rd86+132];
	fma.rn.f32 	%f403, %f402, %f101, %f401;
	ld.global.f32 	%f404, [%rd86+136];
	fma.rn.f32 	%f405, %f404, %f102, %f403;
	ld.global.f32 	%f406, [%rd86+140];
	fma.rn.f32 	%f407, %f406, %f103, %f405;
	ld.global.f32 	%f408, [%rd86+144];
	fma.rn.f32 	%f409, %f408, %f104, %f407;
	ld.global.f32 	%f410, [%rd86+148];
	fma.rn.f32 	%f411, %f410, %f105, %f409;
	ld.global.f32 	%f412, [%rd86+152];
	fma.rn.f32 	%f413, %f412, %f106, %f411;
	ld.global.f32 	%f414, [%rd86+156];
	fma.rn.f32 	%f415, %f414, %f107, %f413;
	ld.global.f32 	%f416, [%rd86+160];
	fma.rn.f32 	%f417, %f416, %f108, %f415;
	ld.global.f32 	%f418, [%rd86+164];
	fma.rn.f32 	%f419, %f418, %f109, %f417;
	ld.global.f32 	%f420, [%rd86+168];
	fma.rn.f32 	%f421, %f420, %f110, %f419;
	ld.global.f32 	%f422, [%rd86+172];
	fma.rn.f32 	%f423, %f422, %f111, %f421;
	ld.global.f32 	%f424, [%rd86+176];
	fma.rn.f32 	%f425, %f424, %f112, %f423;
	ld.global.f32 	%f426, [%rd86+180];
	fma.rn.f32 	%f427, %f426, %f113, %f425;
	ld.global.f32 	%f428, [%rd86+184];
	fma.rn.f32 	%f429, %f428, %f114, %f427;
	ld.global.f32 	%f430, [%rd86+188];
	fma.rn.f32 	%f431, %f430, %f115, %f429;
	ld.global.f32 	%f432, [%rd86+192];
	fma.rn.f32 	%f433, %f432, %f116, %f431;
	ld.global.f32 	%f434, [%rd86+196];
	fma.rn.f32 	%f435, %f434, %f117, %f433;
	ld.global.f32 	%f436, [%rd86+200];
	fma.rn.f32 	%f437, %f436, %f118, %f435;
	ld.global.f32 	%f438, [%rd86+204];
	fma.rn.f32 	%f439, %f438, %f119, %f437;
	ld.global.f32 	%f440, [%rd86+208];
	fma.rn.f32 	%f441, %f440, %f120, %f439;
	ld.global.f32 	%f442, [%rd86+212];
	fma.rn.f32 	%f443, %f442, %f121, %f441;
	ld.global.f32 	%f444, [%rd86+216];
	fma.rn.f32 	%f445, %f444, %f122, %f443;
	ld.global.f32 	%f446, [%rd86+220];
	fma.rn.f32 	%f447, %f446, %f123, %f445;
	ld.global.f32 	%f448, [%rd86+224];
	fma.rn.f32 	%f449, %f448, %f124, %f447;
	ld.global.f32 	%f450, [%rd86+228];
	fma.rn.f32 	%f451, %f450, %f125, %f449;
	ld.global.f32 	%f452, [%rd86+232];
	fma.rn.f32 	%f453, %f452, %f126, %f451;
	ld.global.f32 	%f454, [%rd86+236];
	fma.rn.f32 	%f455, %f454, %f127, %f453;
	ld.global.f32 	%f456, [%rd86+240];
	fma.rn.f32 	%f457, %f456, %f128, %f455;
	ld.global.f32 	%f458, [%rd86+244];
	fma.rn.f32 	%f459, %f458, %f129, %f457;
	ld.global.f32 	%f460, [%rd86+248];
	fma.rn.f32 	%f461, %f460, %f130, %f459;
	ld.global.f32 	%f462, [%rd86+252];
	fma.rn.f32 	%f463, %f462, %f131, %f461;
	add.s64 	%rd55, %rd4, %rd87;
	st.local.f32 	[%rd55], %f463;
	add.s32 	%r61, %r61, 1;
	add.s64 	%rd87, %rd87, 4;
	add.s64 	%rd86, %rd86, 512;
	setp.ne.s32 	%p5, %r61, 10;
	@%p5 bra 	$L__BB0_8;
	ld.param.u64 	%rd80, [_Z11trainKernelPfS_S_S_S_S_i_param_4];
	ld.param.u64 	%rd75, [_Z11trainKernelPfS_S_S_S_S_i_param_1];
	ld.local.v4.f32 	{%f464, %f465, %f466, %f467}, [%rd4];
	setp.gt.f32 	%p6, %f465, %f464;
	selp.f32 	%f468, %f465, %f464, %p6;
	setp.gt.f32 	%p7, %f466, %f468;
	selp.f32 	%f469, %f466, %f468, %p7;
	setp.gt.f32 	%p8, %f467, %f469;
	selp.f32 	%f470, %f467, %f469, %p8;
	ld.local.v4.f32 	{%f471, %f472, %f473, %f474}, [%rd4+16];
	setp.gt.f32 	%p9, %f471, %f470;
	selp.f32 	%f475, %f471, %f470, %p9;
	setp.gt.f32 	%p10, %f472, %f475;
	selp.f32 	%f476, %f472, %f475, %p10;
	setp.gt.f32 	%p11, %f473, %f476;
	selp.f32 	%f477, %f473, %f476, %p11;
	setp.gt.f32 	%p12, %f474, %f477;
	selp.f32 	%f478, %f474, %f477, %p12;
	ld.local.v2.f32 	{%f479, %f480}, [%rd4+32];
	setp.gt.f32 	%p13, %f479, %f478;
	selp.f32 	%f481, %f479, %f478, %p13;
	setp.gt.f32 	%p14, %f480, %f481;
	selp.f32 	%f482, %f480, %f481, %p14;
	sub.f32 	%f483, %f464, %f482;
	fma.rn.f32 	%f484, %f483, 0f3BBB989D, 0f3F000000;
	cvt.sat.f32.f32 	%f485, %f484;
	mov.f32 	%f486, 0f4B400001;
	mov.f32 	%f487, 0f437C0000;
	fma.rm.f32 	%f488, %f485, %f487, %f486;
	add.f32 	%f489, %f488, 0fCB40007F;
	neg.f32 	%f490, %f489;
	fma.rn.f32 	%f491, %f483, 0f3FB8AA3B, %f490;
	fma.rn.f32 	%f492, %f483, 0f32A57060, %f491;
	mov.b32 	%r29, %f488;
	shl.b32 	%r30, %r29, 23;
	mov.b32 	%f493, %r30;
	ex2.approx.ftz.f32 	%f494, %f492;
	mul.f32 	%f495, %f494, %f493;
	add.f32 	%f496, %f495, 0f00000000;
	sub.f32 	%f497, %f465, %f482;
	fma.rn.f32 	%f498, %f497, 0f3BBB989D, 0f3F000000;
	cvt.sat.f32.f32 	%f499, %f498;
	fma.rm.f32 	%f500, %f499, %f487, %f486;
	add.f32 	%f501, %f500, 0fCB40007F;
	neg.f32 	%f502, %f501;
	fma.rn.f32 	%f503, %f497, 0f3FB8AA3B, %f502;
	fma.rn.f32 	%f504, %f497, 0f32A57060, %f503;
	mov.b32 	%r31, %f500;
	shl.b32 	%r32, %r31, 23;
	mov.b32 	%f505, %r32;
	ex2.approx.ftz.f32 	%f506, %f504;
	mul.f32 	%f507, %f506, %f505;
	add.f32 	%f508, %f496, %f507;
	sub.f32 	%f509, %f466, %f482;
	fma.rn.f32 	%f510, %f509, 0f3BBB989D, 0f3F000000;
	cvt.sat.f32.f32 	%f511, %f510;
	fma.rm.f32 	%f512, %f511, %f487, %f486;
	add.f32 	%f513, %f512, 0fCB40007F;
	neg.f32 	%f514, %f513;
	fma.rn.f32 	%f515, %f509, 0f3FB8AA3B, %f514;
	fma.rn.f32 	%f516, %f509, 0f32A57060, %f515;
	mov.b32 	%r33, %f512;
	shl.b32 	%r34, %r33, 23;
	mov.b32 	%f517, %r34;
	ex2.approx.ftz.f32 	%f518, %f516;
	mul.f32 	%f519, %f518, %f517;
	add.f32 	%f520, %f508, %f519;
	sub.f32 	%f521, %f467, %f482;
	fma.rn.f32 	%f522, %f521, 0f3BBB989D, 0f3F000000;
	cvt.sat.f32.f32 	%f523, %f522;
	fma.rm.f32 	%f524, %f523, %f487, %f486;
	add.f32 	%f525, %f524, 0fCB40007F;
	neg.f32 	%f526, %f525;
	fma.rn.f32 	%f527, %f521, 0f3FB8AA3B, %f526;
	fma.rn.f32 	%f528, %f521, 0f32A57060, %f527;
	mov.b32 	%r35, %f524;
	shl.b32 	%r36, %r35, 23;
	mov.b32 	%f529, %r36;
	ex2.approx.ftz.f32 	%f530, %f528;
	mul.f32 	%f531, %f530, %f529;
	add.f32 	%f532, %f520, %f531;
	sub.f32 	%f533, %f471, %f482;
	fma.rn.f32 	%f534, %f533, 0f3BBB989D, 0f3F000000;
	cvt.sat.f32.f32 	%f535, %f534;
	fma.rm.f32 	%f536, %f535, %f487, %f486;
	add.f32 	%f537, %f536, 0fCB40007F;
	neg.f32 	%f538, %f537;
	fma.rn.f32 	%f539, %f533, 0f3FB8AA3B, %f538;
	fma.rn.f32 	%f540, %f533, 0f32A57060, %f539;
	mov.b32 	%r37, %f536;
	shl.b32 	%r38, %r37, 23;
	mov.b32 	%f541, %r38;
	ex2.approx.ftz.f32 	%f542, %f540;
	mul.f32 	%f543, %f542, %f541;
	add.f32 	%f544, %f532, %f543;
	sub.f32 	%f545, %f472, %f482;
	fma.rn.f32 	%f546, %f545, 0f3BBB989D, 0f3F000000;
	cvt.sat.f32.f32 	%f547, %f546;
	fma.rm.f32 	%f548, %f547, %f487, %f486;
	add.f32 	%f549, %f548, 0fCB40007F;
	neg.f32 	%f550, %f549;
	fma.rn.f32 	%f551, %f545, 0f3FB8AA3B, %f550;
	fma.rn.f32 	%f552, %f545, 0f32A57060, %f551;
	mov.b32 	%r39, %f548;
	shl.b32 	%r40, %r39, 23;
	mov.b32 	%f553, %r40;
	ex2.approx.ftz.f32 	%f554, %f552;
	mul.f32 	%f555, %f554, %f553;
	add.f32 	%f556, %f544, %f555;
	sub.f32 	%f557, %f473, %f482;
	fma.rn.f32 	%f558, %f557, 0f3BBB989D, 0f3F000000;
	cvt.sat.f32.f32 	%f559, %f558;
	fma.rm.f32 	%f560, %f559, %f487, %f486;
	add.f32 	%f561, %f560, 0fCB40007F;
	neg.f32 	%f562, %f561;
	fma.rn.f32 	%f563, %f557, 0f3FB8AA3B, %f562;
	fma.rn.f32 	%f564, %f557, 0f32A57060, %f563;
	mov.b32 	%r41, %f560;
	shl.b32 	%r42, %r41, 23;
	mov.b32 	%f565, %r42;
	ex2.approx.ftz.f32 	%f566, %f564;
	mul.f32 	%f567, %f566, %f565;
	add.f32 	%f568, %f556, %f567;
	sub.f32 	%f569, %f474, %f482;
	fma.rn.f32 	%f570, %f569, 0f3BBB989D, 0f3F000000;
	cvt.sat.f32.f32 	%f571, %f570;
	fma.rm.f32 	%f572, %f571, %f487, %f486;
	add.f32 	%f573, %f572, 0fCB40007F;
	neg.f32 	%f574, %f573;
	fma.rn.f32 	%f575, %f569, 0f3FB8AA3B, %f574;
	fma.rn.f32 	%f576, %f569, 0f32A57060, %f575;
	mov.b32 	%r43, %f572;
	shl.b32 	%r44, %r43, 23;
	mov.b32 	%f577, %r44;
	ex2.approx.ftz.f32 	%f578, %f576;
	mul.f32 	%f579, %f578, %f577;
	add.f32 	%f580, %f568, %f579;
	sub.f32 	%f581, %f479, %f482;
	fma.rn.f32 	%f582, %f581, 0f3BBB989D, 0f3F000000;
	cvt.sat.f32.f32 	%f583, %f582;
	fma.rm.f32 	%f584, %f583, %f487, %f486;
	add.f32 	%f585, %f584, 0fCB40007F;
	neg.f32 	%f586, %f585;
	fma.rn.f32 	%f587, %f581, 0f3FB8AA3B, %f586;
	fma.rn.f32 	%f588, %f581, 0f32A57060, %f587;
	mov.b32 	%r45, %f584;
	shl.b32 	%r46, %r45, 23;
	mov.b32 	%f589, %r46;
	ex2.approx.ftz.f32 	%f590, %f588;
	mul.f32 	%f591, %f590, %f589;
	add.f32 	%f592, %f580, %f591;
	sub.f32 	%f593, %f480, %f482;
	fma.rn.f32 	%f594, %f593, 0f3BBB989D, 0f3F000000;
	cvt.sat.f32.f32 	%f595, %f594;
	fma.rm.f32 	%f596, %f595, %f487, %f486;
	add.f32 	%f597, %f596, 0fCB40007F;
	neg.f32 	%f598, %f597;
	fma.rn.f32 	%f599, %f593, 0f3FB8AA3B, %f598;
	fma.rn.f32 	%f600, %f593, 0f32A57060, %f599;
	mov.b32 	%r47, %f596;
	shl.b32 	%r48, %r47, 23;
	mov.b32 	%f601, %r48;
	ex2.approx.ftz.f32 	%f602, %f600;
	mul.f32 	%f603, %f602, %f601;
	add.f32 	%f604, %f592, %f603;
	div.rn.f32 	%f605, %f495, %f604;
	div.rn.f32 	%f606, %f507, %f604;
	div.rn.f32 	%f607, %f519, %f604;
	div.rn.f32 	%f608, %f531, %f604;
	st.local.v4.f32 	[%rd4], {%f605, %f606, %f607, %f608};
	div.rn.f32 	%f609, %f543, %f604;
	div.rn.f32 	%f610, %f555, %f604;
	div.rn.f32 	%f611, %f567, %f604;
	div.rn.f32 	%f612, %f579, %f604;
	st.local.v4.f32 	[%rd4+16], {%f609, %f610, %f611, %f612};
	div.rn.f32 	%f613, %f591, %f604;
	div.rn.f32 	%f614, %f603, %f604;
	st.local.v2.f32 	[%rd4+32], {%f613, %f614};
	mov.u32 	%r49, %ctaid.x;
	mov.u32 	%r50, %ntid.x;
	mov.u32 	%r51, %tid.x;
	mad.lo.s32 	%r52, %r49, %r50, %r51;
	mul.lo.s32 	%r53, %r52, 10;
	cvta.to.global.u64 	%rd56, %rd75;
	mul.wide.s32 	%rd57, %r53, 4;
	add.s64 	%rd58, %rd56, %rd57;
	ld.global.f32 	%f615, [%rd58];
	sub.f32 	%f132, %f605, %f615;
	ld.global.f32 	%f616, [%rd58+4];
	sub.f32 	%f133, %f606, %f616;
	st.local.v2.f32 	[%rd5], {%f132, %f133};
	ld.global.f32 	%f617, [%rd58+8];
	sub.f32 	%f134, %f607, %f617;
	ld.global.f32 	%f618, [%rd58+12];
	sub.f32 	%f135, %f608, %f618;
	st.local.v2.f32 	[%rd5+8], {%f134, %f135};
	ld.global.f32 	%f619, [%rd58+16];
	sub.f32 	%f136, %f609, %f619;
	ld.global.f32 	%f620, [%rd58+20];
	sub.f32 	%f137, %f610, %f620;
	st.local.v2.f32 	[%rd5+16], {%f136, %f137};
	ld.global.f32 	%f621, [%rd58+24];
	sub.f32 	%f138, %f611, %f621;
	ld.global.f32 	%f622, [%rd58+28];
	sub.f32 	%f139, %f612, %f622;
	st.local.v2.f32 	[%rd5+24], {%f138, %f139};
	ld.global.f32 	%f623, [%rd58+32];
	sub.f32 	%f140, %f613, %f623;
	ld.global.f32 	%f624, [%rd58+36];
	sub.f32 	%f141, %f614, %f624;
	st.local.v2.f32 	[%rd5+32], {%f140, %f141};
	cvta.to.global.u64 	%rd59, %rd80;
	add.s64 	%rd88, %rd59, 2560;
	mov.b32 	%r62, 0;
	mov.u64 	%rd90, %rd4;
$L__BB0_10:
	ld.global.f32 	%f625, [%rd88+-2560];
	fma.rn.f32 	%f626, %f625, %f132, 0f00000000;
	ld.global.f32 	%f627, [%rd88+-2048];
	fma.rn.f32 	%f628, %f627, %f133, %f626;
	ld.global.f32 	%f629, [%rd88+-1536];
	fma.rn.f32 	%f630, %f629, %f134, %f628;
	ld.global.f32 	%f631, [%rd88+-1024];
	fma.rn.f32 	%f632, %f631, %f135, %f630;
	ld.global.f32 	%f633, [%rd88+-512];
	fma.rn.f32 	%f634, %f633, %f136, %f632;
	ld.global.f32 	%f635, [%rd88];
	fma.rn.f32 	%f636, %f635, %f137, %f634;
	ld.global.f32 	%f637, [%rd88+512];
	fma.rn.f32 	%f638, %f637, %f138, %f636;
	ld.global.f32 	%f639, [%rd88+1024];
	fma.rn.f32 	%f640, %f639, %f139, %f638;
	ld.global.f32 	%f641, [%rd88+1536];
	fma.rn.f32 	%f642, %f641, %f140, %f640;
	ld.global.f32 	%f643, [%rd88+2048];
	fma.rn.f32 	%f644, %f643, %f141, %f642;
	ld.local.v2.f32 	{%f645, %f646}, [%rd89];
	setp.gt.f32 	%p15, %f645, 0f00000000;
	selp.f32 	%f647, 0f3F800000, 0f00000000, %p15;
	mul.f32 	%f648, %f644, %f647;
	ld.global.f32 	%f649, [%rd88+-2556];
	fma.rn.f32 	%f650, %f649, %f132, 0f00000000;
	ld.global.f32 	%f651, [%rd88+-2044];
	fma.rn.f32 	%f652, %f651, %f133, %f650;
	ld.global.f32 	%f653, [%rd88+-1532];
	fma.rn.f32 	%f654, %f653, %f134, %f652;
	ld.global.f32 	%f655, [%rd88+-1020];
	fma.rn.f32 	%f656, %f655, %f135, %f654;
	ld.global.f32 	%f657, [%rd88+-508];
	fma.rn.f32 	%f658, %f657, %f136, %f656;
	ld.global.f32 	%f659, [%rd88+4];
	fma.rn.f32 	%f660, %f659, %f137, %f658;
	ld.global.f32 	%f661, [%rd88+516];
	fma.rn.f32 	%f662, %f661, %f138, %f660;
	ld.global.f32 	%f663, [%rd88+1028];
	fma.rn.f32 	%f664, %f663, %f139, %f662;
	ld.global.f32 	%f665, [%rd88+1540];
	fma.rn.f32 	%f666, %f665, %f140, %f664;
	ld.global.f32 	%f667, [%rd88+2052];
	fma.rn.f32 	%f668, %f667, %f141, %f666;
	setp.gt.f32 	%p16, %f646, 0f00000000;
	selp.f32 	%f669, 0f3F800000, 0f00000000, %p16;
	mul.f32 	%f670, %f668, %f669;
	st.local.v2.f32 	[%rd90], {%f648, %f670};
	add.s32 	%r62, %r62, 2;
	add.s64 	%rd90, %rd90, 8;
	add.s64 	%rd89, %rd89, 8;
	add.s64 	%rd88, %rd88, 8;
	setp.ne.s32 	%p17, %r62, 128;
	@%p17 bra 	$L__BB0_10;
	mov.b32 	%r63, 0;
$L__BB0_12:
	ld.param.u64 	%rd83, [_Z11trainKernelPfS_S_S_S_S_i_param_5];
	ld.param.u64 	%rd81, [_Z11trainKernelPfS_S_S_S_S_i_param_4];
	mul.wide.u32 	%rd60, %r63, 4;
	add.s64 	%rd61, %rd5, %rd60;
	ld.local.f32 	%f671, [%rd61];
	mul.f32 	%f672, %f671, 0f3C23D70A;
	shl.b32 	%r55, %r63, 7;
	mul.f32 	%f673, %f672, %f4;
	cvta.to.global.u64 	%rd62, %rd81;
	mul.wide.u32 	%rd63, %r55, 4;
	add.s64 	%rd64, %rd62, %rd63;
	ld.global.f32 	%f674, [%rd64];
	sub.f32 	%f675, %f674, %f673;
	st.global.f32 	[%rd64], %f675;
	mul.f32 	%f676, %f672, %f5;
	ld.global.f32 	%f677, [%rd64+4];
	sub.f32 	%f678, %f677, %f676;
	st.global.f32 	[%rd64+4], %f678;
	mul.f32 	%f679, %f672, %f6;
	ld.global.f32 	%f680, [%rd64+8];
	sub.f32 	%f681, %f680, %f679;
	st.global.f32 	[%rd64+8], %f681;
	mul.f32 	%f682, %f672, %f7;
	ld.global.f32 	%f683, [%rd64+12];
	sub.f32 	%f684, %f683, %f682;
	st.global.f32 	[%rd64+12], %f684;
	mul.f32 	%f685, %f672, %f8;
	ld.global.f32 	%f686, [%rd64+16];
	sub.f32 	%f687, %f686, %f685;
	st.global.f32 	[%rd64+16], %f687;
	mul.f32 	%f688, %f672, %f9;
	ld.global.f32 	%f689, [%rd64+20];
	sub.f32 	%f690, %f689, %f688;
	st.global.f32 	[%rd64+20], %f690;
	mul.f32 	%f691, %f672, %f10;
	ld.global.f32 	%f692, [%rd64+24];
	sub.f32 	%f693, %f692, %f691;
	st.global.f32 	[%rd64+24], %f693;
	mul.f32 	%f694, %f672, %f11;
	ld.global.f32 	%f695, [%rd64+28];
	sub.f32 	%f696, %f695, %f694;
	st.global.f32 	[%rd64+28], %f696;
	mul.f32 	%f697, %f672, %f12;
	ld.global.f32 	%f698, [%rd64+32];
	sub.f32 	%f699, %f698, %f697;
	st.global.f32 	[%rd64+32], %f699;
	mul.f32 	%f700, %f672, %f13;
	ld.global.f32 	%f701, [%rd64+36];
	sub.f32 	%f702, %f701, %f700;
	st.global.f32 	[%rd64+36], %f702;
	mul.f32 	%f703, %f672, %f14;
	ld.global.f32 	%f704, [%rd64+40];
	sub.f32 	%f705, %f704, %f703;
	st.global.f32 	[%rd64+40], %f705;
	mul.f32 	%f706, %f672, %f15;
	ld.global.f32 	%f707, [%rd64+44];
	sub.f32 	%f708, %f707, %f706;
	st.global.f32 	[%rd64+44], %f708;
	mul.f32 	%f709, %f672, %f16;
	ld.global.f32 	%f710, [%rd64+48];
	sub.f32 	%f711, %f710, %f709;
	st.global.f32 	[%rd64+48], %f711;
	mul.f32 	%f712, %f672, %f17;
	ld.global.f32 	%f713, [%rd64+52];
	sub.f32 	%f714, %f713, %f712;
	st.global.f32 	[%rd64+52], %f714;
	mul.f32 	%f715, %f672, %f18;
	ld.global.f32 	%f716, [%rd64+56];
	sub.f32 	%f717, %f716, %f715;
	st.global.f32 	[%rd64+56], %f717;
	mul.f32 	%f718, %f672, %f19;
	ld.global.f32 	%f719, [%rd64+60];
	sub.f32 	%f720, %f719, %f718;
	st.global.f32 	[%rd64+60], %f720;
	mul.f32 	%f721, %f672, %f20;
	ld.global.f32 	%f722, [%rd64+64];
	sub.f32 	%f723, %f722, %f721;
	st.global.f32 	[%rd64+64], %f723;
	mul.f32 	%f724, %f672, %f21;
	ld.global.f32 	%f725, [%rd64+68];
	sub.f32 	%f726, %f725, %f724;
	st.global.f32 	[%rd64+68], %f726;
	mul.f32 	%f727, %f672, %f22;
	ld.global.f32 	%f728, [%rd64+72];
	sub.f32 	%f729, %f728, %f727;
	st.global.f32 	[%rd64+72], %f729;
	mul.f32 	%f730, %f672, %f23;
	ld.global.f32 	%f731, [%rd64+76];
	sub.f32 	%f732, %f731, %f730;
	st.global.f32 	[%rd64+76], %f732;
	mul.f32 	%f733, %f672, %f24;
	ld.global.f32 	%f734, [%rd64+80];
	sub.f32 	%f735, %f734, %f733;
	st.global.f32 	[%rd64+80], %f735;
	mul.f32 	%f736, %f672, %f25;
	ld.global.f32 	%f737, [%rd64+84];
	sub.f32 	%f738, %f737, %f736;
	st.global.f32 	[%rd64+84], %f738;
	mul.f32 	%f739, %f672, %f26;
	ld.global.f32 	%f740, [%rd64+88];
	sub.f32 	%f741, %f740, %f739;
	st.global.f32 	[%rd64+88], %f741;
	mul.f32 	%f742, %f672, %f27;
	ld.global.f32 	%f743, [%rd64+92];
	sub.f32 	%f744, %f743, %f742;
	st.global.f32 	[%rd64+92], %f744;
	mul.f32 	%f745, %f672, %f28;
	ld.global.f32 	%f746, [%rd64+96];
	sub.f32 	%f747, %f746, %f745;
	st.global.f32 	[%rd64+96], %f747;
	mul.f32 	%f748, %f672, %f29;
	ld.global.f32 	%f749, [%rd64+100];
	sub.f32 	%f750, %f749, %f748;
	st.global.f32 	[%rd64+100], %f750;
	mul.f32 	%f751, %f672, %f30;
	ld.global.f32 	%f752, [%rd64+104];
	sub.f32 	%f753, %f752, %f751;
	st.global.f32 	[%rd64+104], %f753;
	mul.f32 	%f754, %f672, %f31;
	ld.global.f32 	%f755, [%rd64+108];
	sub.f32 	%f756, %f755, %f754;
	st.global.f32 	[%rd64+108], %f756;
	mul.f32 	%f757, %f672, %f32;
	ld.global.f32 	%f758, [%rd64+112];
	sub.f32 	%f759, %f758, %f757;
	st.global.f32 	[%rd64+112], %f759;
	mul.f32 	%f760, %f672, %f33;
	ld.global.f32 	%f761, [%rd64+116];
	sub.f32 	%f762, %f761, %f760;
	st.global.f32 	[%rd64+116], %f762;
	mul.f32 	%f763, %f672, %f34;
	ld.global.f32 	%f764, [%rd64+120];
	sub.f32 	%f765, %f764, %f763;
	st.global.f32 	[%rd64+120], %f765;
	mul.f32 	%f766, %f672, %f35;
	ld.global.f32 	%f767, [%rd64+124];
	sub.f32 	%f768, %f767, %f766;
	st.global.f32 	[%rd64+124], %f768;
	mul.f32 	%f769, %f672, %f36;
	ld.global.f32 	%f770, [%rd64+128];
	sub.f32 	%f771, %f770, %f769;
	st.global.f32 	[%rd64+128], %f771;
	mul.f32 	%f772, %f672, %f37;
	ld.global.f32 	%f773, [%rd64+132];
	sub.f32 	%f774, %f773, %f772;
	st.global.f32 	[%rd64+132], %f774;
	mul.f32 	%f775, %f672, %f38;
	ld.global.f32 	%f776, [%rd64+136];
	sub.f32 	%f777, %f776, %f775;
	st.global.f32 	[%rd64+136], %f777;
	mul.f32 	%f778, %f672, %f39;
	ld.global.f32 	%f779, [%rd64+140];
	sub.f32 	%f780, %f779, %f778;
	st.global.f32 	[%rd64+140], %f780;
	mul.f32 	%f781, %f672, %f40;
	ld.global.f32 	%f782, [%rd64+144];
	sub.f32 	%f783, %f782, %f781;
	st.global.f32 	[%rd64+144], %f783;
	mul.f32 	%f784, %f672, %f41;
	ld.global.f32 	%f785, [%rd64+148];
	sub.f32 	%f786, %f785, %f784;
	st.global.f32 	[%rd64+148], %f786;
	mul.f32 	%f787, %f672, %f42;
	ld.global.f32 	%f788, [%rd64+152];
	sub.f32 	%f789, %f788, %f787;
	st.global.f32 	[%rd64+152], %f789;
	mul.f32 	%f790, %f672, %f43;
	ld.global.f32 	%f791, [%rd64+156];
	sub.f32 	%f792, %f791, %f790;
	st.global.f32 	[%rd64+156], %f792;
	mul.f32 	%f793, %f672, %f44;
	ld.global.f32 	%f794, [%rd64+160];
	sub.f32 	%f795, %f794, %f793;
	st.global.f32 	[%rd64+160], %f795;
	mul.f32 	%f796, %f672, %f45;
	ld.global.f32 	%f797, [%rd64+164];
	sub.f32 	%f798, %f797, %f796;
	st.global.f32 	[%rd64+164], %f798;
	mul.f32 	%f799, %f672, %f46;
	ld.global.f32 	%f800, [%rd64+168];
	sub.f32 	%f801, %f800, %f799;
	st.global.f32 	[%rd64+168], %f801;
	mul.f32 	%f802, %f672, %f47;
	ld.global.f32 	%f803, [%rd64+172];
	sub.f32 	%f804, %f803, %f802;
	st.global.f32 	[%rd64+172], %f804;
	mul.f32 	%f805, %f672, %f48;
	ld.global.f32 	%f806, [%rd64+176];
	sub.f32 	%f807, %f806, %f805;
	st.global.f32 	[%rd64+176], %f807;
	mul.f32 	%f808, %f672, %f49;
	ld.global.f32 	%f809, [%rd64+180];
	sub.f32 	%f810, %f809, %f808;
	st.global.f32 	[%rd64+180], %f810;
	mul.f32 	%f811, %f672, %f50;
	ld.global.f32 	%f812, [%rd64+184];
	sub.f32 	%f813, %f812, %f811;
	st.global.f32 	[%rd64+184], %f813;
	mul.f32 	%f814, %f672, %f51;
	ld.global.f32 	%f815, [%rd64+188];
	sub.f32 	%f816, %f815, %f814;
	st.global.f32 	[%rd64+188], %f816;
	mul.f32 	%f817, %f672, %f52;
	ld.global.f32 	%f818, [%rd64+192];
	sub.f32 	%f819, %f818, %f817;
	st.global.f32 	[%rd64+192], %f819;
	mul.f32 	%f820, %f672, %f53;
	ld.global.f32 	%f821, [%rd64+196];
	sub.f32 	%f822, %f821, %f820;
	st.global.f32 	[%rd64+196], %f822;
	mul.f32 	%f823, %f672, %f54;
	ld.global.f32 	%f824, [%rd64+200];
	sub.f32 	%f825, %f824, %f823;
	st.global.f32 	[%rd64+200], %f825;
	mul.f32 	%f826, %f672, %f55;
	ld.global.f32 	%f827, [%rd64+204];
	sub.f32 	%f828, %f827, %f826;
	st.global.f32 	[%rd64+204], %f828;
	mul.f32 	%f829, %f672, %f56;
	ld.global.f32 	%f830, [%rd64+208];
	sub.f32 	%f831, %f830, %f829;
	st.global.f32 	[%rd64+208], %f831;
	mul.f32 	%f832, %f672, %f57;
	ld.global.f32 	%f833, [%rd64+212];
	sub.f32 	%f834, %f833, %f832;
	st.global.f32 	[%rd64+212], %f834;
	mul.f32 	%f835, %f672, %f58;
	ld.global.f32 	%f836, [%rd64+216];
	sub.f32 	%f837, %f836, %f835;
	st.global.f32 	[%rd64+216], %f837;
	mul.f32 	%f838, %f672, %f59;
	ld.global.f32 	%f839, [%rd64+220];
	sub.f32 	%f840, %f839, %f838;
	st.global.f32 	[%rd64+220], %f840;
	mul.f32 	%f841, %f672, %f60;
	ld.global.f32 	%f842, [%rd64+224];
	sub.f32 	%f843, %f842, %f841;
	st.global.f32 	[%rd64+224], %f843;
	mul.f32 	%f844, %f672, %f61;
	ld.global.f32 	%f845, [%rd64+228];
	sub.f32 	%f846, %f845, %f844;
	st.global.f32 	[%rd64+228], %f846;
	mul.f32 	%f847, %f672, %f62;
	ld.global.f32 	%f848, [%rd64+232];
	sub.f32 	%f849, %f848, %f847;
	st.global.f32 	[%rd64+232], %f849;
	mul.f32 	%f850, %f672, %f63;
	ld.global.f32 	%f851, [%rd64+236];
	sub.f32 	%f852, %f851, %f850;
	st.global.f32 	[%rd64+236], %f852;
	mul.f32 	%f853, %f672, %f64;
	ld.global.f32 	%f854, [%rd64+240];
	sub.f32 	%f855, %f854, %f853;
	st.global.f32 	[%rd64+240], %f855;
	mul.f32 	%f856, %f672, %f65;
	ld.global.f32 	%f857, [%rd64+244];
	sub.f32 	%f858, %f857, %f856;
	st.global.f32 	[%rd64+244], %f858;
	mul.f32 	%f859, %f672, %f66;
	ld.global.f32 	%f860, [%rd64+248];
	sub.f32 	%f861, %f860, %f859;
	st.global.f32 	[%rd64+248], %f861;
	mul.f32 	%f862, %f672, %f67;
	ld.global.f32 	%f863, [%rd64+252];
	sub.f32 	%f864, %f863, %f862;
	st.global.f32 	[%rd64+252], %f864;
	mul.f32 	%f865, %f672, %f68;
	ld.global.f32 	%f866, [%rd64+256];
	sub.f32 	%f867, %f866, %f865;
	st.global.f32 	[%rd64+256], %f867;
	mul.f32 	%f868, %f672, %f69;
	ld.global.f32 	%f869, [%rd64+260];
	sub.f32 	%f870, %f869, %f868;
	st.global.f32 	[%rd64+260], %f870;
	mul.f32 	%f871, %f672, %f70;
	ld.global.f32 	%f872, [%rd64+264];
	sub.f32 	%f873, %f872, %f871;
	st.global.f32 	[%rd64+264], %f873;
	mul.f32 	%f874, %f672, %f71;
	ld.global.f32 	%f875, [%rd64+268];
	sub.f32 	%f876, %f875, %f874;
	st.global.f32 	[%rd64+268], %f876;
	mul.f32 	%f877, %f672, %f72;
	ld.global.f32 	%f878, [%rd64+272];
	sub.f32 	%f879, %f878, %f877;
	st.global.f32 	[%rd64+272], %f879;
	mul.f32 	%f880, %f672, %f73;
	ld.global.f32 	%f881, [%rd64+276];
	sub.f32 	%f882, %f881, %f880;
	st.global.f32 	[%rd64+276], %f882;
	mul.f32 	%f883, %f672, %f74;
	ld.global.f32 	%f884, [%rd64+280];
	sub.f32 	%f885, %f884, %f883;
	st.global.f32 	[%rd64+280], %f885;
	mul.f32 	%f886, %f672, %f75;
	ld.global.f32 	%f887, [%rd64+284];
	sub.f32 	%f888, %f887, %f886;
	st.global.f32 	[%rd64+284], %f888;
	mul.f32 	%f889, %f672, %f76;
	ld.global.f32 	%f890, [%rd64+288];
	sub.f32 	%f891, %f890, %f889;
	st.global.f32 	[%rd64+288], %f891;
	mul.f32 	%f892, %f672, %f77;
	ld.global.f32 	%f893, [%rd64+292];
	sub.f32 	%f894, %f893, %f892;
	st.global.f32 	[%rd64+292], %f894;
	mul.f32 	%f895, %f672, %f78;
	ld.global.f32 	%f896, [%rd64+296];
	sub.f32 	%f897, %f896, %f895;
	st.global.f32 	[%rd64+296], %f897;
	mul.f32 	%f898, %f672, %f79;
	ld.global.f32 	%f899, [%rd64+300];
	sub.f32 	%f900, %f899, %f898;
	st.global.f32 	[%rd64+300], %f900;
	mul.f32 	%f901, %f672, %f80;
	ld.global.f32 	%f902, [%rd64+304];
	sub.f32 	%f903, %f902, %f901;
	st.global.f32 	[%rd64+304], %f903;
	mul.f32 	%f904, %f672, %f81;
	ld.global.f32 	%f905, [%rd64+308];
	sub.f32 	%f906, %f905, %f904;
	st.global.f32 	[%rd64+308], %f906;
	mul.f32 	%f907, %f672, %f82;
	ld.global.f32 	%f908, [%rd64+312];
	sub.f32 	%f909, %f908, %f907;
	st.global.f32 	[%rd64+312], %f909;
	mul.f32 	%f910, %f672, %f83;
	ld.global.f32 	%f911, [%rd64+316];
	sub.f32 	%f912, %f911, %f910;
	st.global.f32 	[%rd64+316], %f912;
	mul.f32 	%f913, %f672, %f84;
	ld.global.f32 	%f914, [%rd64+320];
	sub.f32 	%f915, %f914, %f913;
	st.global.f32 	[%rd64+320], %f915;
	mul.f32 	%f916, %f672, %f85;
	ld.global.f32 	%f917, [%rd64+324];
	sub.f32 	%f918, %f917, %f916;
	st.global.f32 	[%rd64+324], %f918;
	mul.f32 	%f919, %f672, %f86;
	ld.global.f32 	%f920, [%rd64+328];
	sub.f32 	%f921, %f920, %f919;
	st.global.f32 	[%rd64+328], %f921;
	mul.f32 	%f922, %f672, %f87;
	ld.global.f32 	%f923, [%rd64+332];
	sub.f32 	%f924, %f923, %f922;
	st.global.f32 	[%rd64+332], %f924;
	mul.f32 	%f925, %f672, %f88;
	ld.global.f32 	%f926, [%rd64+336];
	sub.f32 	%f927, %f926, %f925;
	st.global.f32 	[%rd64+336], %f927;
	mul.f32 	%f928, %f672, %f89;
	ld.global.f32 	%f929, [%rd64+340];
	sub.f32 	%f930, %f929, %f928;
	st.global.f32 	[%rd64+340], %f930;
	mul.f32 	%f931, %f672, %f90;
	ld.global.f32 	%f932, [%rd64+344];
	sub.f32 	%f933, %f932, %f931;
	st.global.f32 	[%rd64+344], %f933;
	mul.f32 	%f934, %f672, %f91;
	ld.global.f32 	%f935, [%rd64+348];
	sub.f32 	%f936, %f935, %f934;
	st.global.f32 	[%rd64+348], %f936;
	mul.f32 	%f937, %f672, %f92;
	ld.global.f32 	%f938, [%rd64+352];
	sub.f32 	%f939, %f938, %f937;
	st.global.f32 	[%rd64+352], %f939;
	mul.f32 	%f940, %f672, %f93;
	ld.global.f32 	%f941, [%rd64+356];
	sub.f32 	%f942, %f941, %f940;
	st.global.f32 	[%rd64+356], %f942;
	mul.f32 	%f943, %f672, %f94;
	ld.global.f32 	%f944, [%rd64+360];
	sub.f32 	%f945, %f944, %f943;
	st.global.f32 	[%rd64+360], %f945;
	mul.f32 	%f946, %f672, %f95;
	ld.global.f32 	%f947, [%rd64+364];
	sub.f32 	%f948, %f947, %f946;
	st.global.f32 	[%rd64+364], %f948;
	mul.f32 	%f949, %f672, %f96;
	ld.global.f32 	%f950, [%rd64+368];
	sub.f32 	%f951, %f950, %f949;
	st.global.f32 	[%rd64+368], %f951;
	mul.f32 	%f952, %f672, %f97;
	ld.global.f32 	%f953, [%rd64+372];
	sub.f32 	%f954, %f953, %f952;
	st.global.f32 	[%rd64+372], %f954;
	mul.f32 	%f955, %f672, %f98;
	ld.global.f32 	%f956, [%rd64+376];
	sub.f32 	%f957, %f956, %f955;
	st.global.f32 	[%rd64+376], %f957;
	mul.f32 	%f958, %f672, %f99;
	ld.global.f32 	%f959, [%rd64+380];
	sub.f32 	%f960, %f959, %f958;
	st.global.f32 	[%rd64+380], %f960;
	mul.f32 	%f961, %f672, %f100;
	ld.global.f32 	%f962, [%rd64+384];
	sub.f32 	%f963, %f962, %f961;
	st.global.f32 	[%rd64+384], %f963;
	mul.f32 	%f964, %f672, %f101;
	ld.global.f32 	%f965, [%rd64+388];
	sub.f32 	%f966, %f965, %f964;
	st.global.f32 	[%rd64+388], %f966;
	mul.f32 	%f967, %f672, %f102;
	ld.global.f32 	%f968, [%rd64+392];
	sub.f32 	%f969, %f968, %f967;
	st.global.f32 	[%rd64+392], %f969;
	mul.f32 	%f970, %f672, %f103;
	ld.global.f32 	%f971, [%rd64+396];
	sub.f32 	%f972, %f971, %f970;
	st.global.f32 	[%rd64+396], %f972;
	mul.f32 	%f973, %f672, %f104;
	ld.global.f32 	%f974, [%rd64+400];
	sub.f32 	%f975, %f974, %f973;
	st.global.f32 	[%rd64+400], %f975;
	mul.f32 	%f976, %f672, %f105;
	ld.global.f32 	%f977, [%rd64+404];
	sub.f32 	%f978, %f977, %f976;
	st.global.f32 	[%rd64+404], %f978;
	mul.f32 	%f979, %f672, %f106;
	ld.global.f32 	%f980, [%rd64+408];
	sub.f32 	%f981, %f980, %f979;
	st.global.f32 	[%rd64+408], %f981;
	mul.f32 	%f982, %f672, %f107;
	ld.global.f32 	%f983, [%rd64+412];
	sub.f32 	%f984, %f983, %f982;
	st.global.f32 	[%rd64+412], %f984;
	mul.f32 	%f985, %f672, %f108;
	ld.global.f32 	%f986, [%rd64+416];
	sub.f32 	%f987, %f986, %f985;
	st.global.f32 	[%rd64+416], %f987;
	mul.f32 	%f988, %f672, %f109;
	ld.global.f32 	%f989, [%rd64+420];
	sub.f32 	%f990, %f989, %f988;
	st.global.f32 	[%rd64+420], %f990;
	mul.f32 	%f991, %f672, %f110;
	ld.global.f32 	%f992, [%rd64+424];
	sub.f32 	%f993, %f992, %f991;
	st.global.f32 	[%rd64+424], %f993;
	mul.f32 	%f994, %f672, %f111;
	ld.global.f32 	%f995, [%rd64+428];
	sub.f32 	%f996, %f995, %f994;
	st.global.f32 	[%rd64+428], %f996;
	mul.f32 	%f997, %f672, %f112;
	ld.global.f32 	%f998, [%rd64+432];
	sub.f32 	%f999, %f998, %f997;
	st.global.f32 	[%rd64+432], %f999;
	mul.f32 	%f1000, %f672, %f113;
	ld.global.f32 	%f1001, [%rd64+436];
	sub.f32 	%f1002, %f1001, %f1000;
	st.global.f32 	[%rd64+436], %f1002;
	mul.f32 	%f1003, %f672, %f114;
	ld.global.f32 	%f1004, [%rd64+440];
	sub.f32 	%f1005, %f1004, %f1003;
	st.global.f32 	[%rd64+440], %f1005;
	mul.f32 	%f1006, %f672, %f115;
	ld.global.f32 	%f1007, [%rd64+444];
	sub.f32 	%f1008, %f1007, %f1006;
	st.global.f32 	[%rd64+444], %f1008;
	mul.f32 	%f1009, %f672, %f116;
	ld.global.f32 	%f1010, [%rd64+448];
	sub.f32 	%f1011, %f1010, %f1009;
	st.global.f32 	[%rd64+448], %f1011;
	mul.f32 	%f1012, %f672, %f117;
	ld.global.f32 	%f1013, [%rd64+452];
	sub.f32 	%f1014, %f1013, %f1012;
	st.global.f32 	[%rd64+452], %f1014;
	mul.f32 	%f1015, %f672, %f118;
	ld.global.f32 	%f1016, [%rd64+456];
	sub.f32 	%f1017, %f1016, %f1015;
	st.global.f32 	[%rd64+456], %f1017;
	mul.f32 	%f1018, %f672, %f119;
	ld.global.f32 	%f1019, [%rd64+460];
	sub.f32 	%f1020, %f1019, %f1018;
	st.global.f32 	[%rd64+460], %f1020;
	mul.f32 	%f1021, %f672, %f120;
	ld.global.f32 	%f1022, [%rd64+464];
	sub.f32 	%f1023, %f1022, %f1021;
	st.global.f32 	[%rd64+464], %f1023;
	mul.f32 	%f1024, %f672, %f121;
	ld.global.f32 	%f1025, [%rd64+468];
	sub.f32 	%f1026, %f1025, %f1024;
	st.global.f32 	[%rd64+468], %f1026;
	mul.f32 	%f1027, %f672, %f122;
	ld.global.f32 	%f1028, [%rd64+472];
	sub.f32 	%f1029, %f1028, %f1027;
	st.global.f32 	[%rd64+472], %f1029;
	mul.f32 	%f1030, %f672, %f123;
	ld.global.f32 	%f1031, [%rd64+476];
	sub.f32 	%f1032, %f1031, %f1030;
	st.global.f32 	[%rd64+476], %f1032;
	mul.f32 	%f1033, %f672, %f124;
	ld.global.f32 	%f1034, [%rd64+480];
	sub.f32 	%f1035, %f1034, %f1033;
	st.global.f32 	[%rd64+480], %f1035;
	mul.f32 	%f1036, %f672, %f125;
	ld.global.f32 	%f1037, [%rd64+484];
	sub.f32 	%f1038, %f1037, %f1036;
	st.global.f32 	[%rd64+484], %f1038;
	mul.f32 	%f1039, %f672, %f126;
	ld.global.f32 	%f1040, [%rd64+488];
	sub.f32 	%f1041, %f1040, %f1039;
	st.global.f32 	[%rd64+488], %f1041;
	mul.f32 	%f1042, %f672, %f127;
	ld.global.f32 	%f1043, [%rd64+492];
	sub.f32 	%f1044, %f1043, %f1042;
	st.global.f32 	[%rd64+492], %f1044;
	mul.f32 	%f1045, %f672, %f128;
	ld.global.f32 	%f1046, [%rd64+496];
	sub.f32 	%f1047, %f1046, %f1045;
	st.global.f32 	[%rd64+496], %f1047;
	mul.f32 	%f1048, %f672, %f129;
	ld.global.f32 	%f1049, [%rd64+500];
	sub.f32 	%f1050, %f1049, %f1048;
	st.global.f32 	[%rd64+500], %f1050;
	mul.f32 	%f1051, %f672, %f130;
	ld.global.f32 	%f1052, [%rd64+504];
	sub.f32 	%f1053, %f1052, %f1051;
	st.global.f32 	[%rd64+504], %f1053;
	mul.f32 	%f1054, %f672, %f131;
	ld.global.f32 	%f1055, [%rd64+508];
	sub.f32 	%f1056, %f1055, %f1054;
	st.global.f32 	[%rd64+508], %f1056;
	cvta.to.global.u64 	%rd65, %rd83;
	add.s64 	%rd66, %rd65, %rd60;
	ld.global.f32 	%f1057, [%rd66];
	sub.f32 	%f1058, %f1057, %f672;
	st.global.f32 	[%rd66], %f1058;
	add.s32 	%r63, %r63, 1;
	setp.ne.s32 	%p18, %r63, 10;
	@%p18 bra 	$L__BB0_12;
	mov.b32 	%r64, 0;
$L__BB0_14:
	ld.param.u64 	%rd77, [_Z11trainKernelPfS_S_S_S_S_i_param_2];
	mul.wide.u32 	%rd67, %r64, 4;
	add.s64 	%rd68, %rd4, %rd67;
	ld.local.f32 	%f1059, [%rd68];
	mul.f32 	%f142, %f1059, 0f3C23D70A;
	mul.wide.u32 	%rd69, %r64, 3136;
	cvta.to.global.u64 	%rd70, %rd77;
	add.s64 	%rd71, %rd70, %rd69;
	add.s64 	%rd91, %rd71, 32;
	mov.b32 	%r65, 0;
	mov.u64 	%rd92, %rd8;
$L__BB0_15:
	ld.local.v4.f32 	{%f1060, %f1061, %f1062, %f1063}, [%rd92+-32];
	mul.f32 	%f1064, %f142, %f1060;
	ld.global.f32 	%f1065, [%rd91+-32];
	sub.f32 	%f1066, %f1065, %f1064;
	st.global.f32 	[%rd91+-32], %f1066;
	mul.f32 	%f1067, %f142, %f1061;
	ld.global.f32 	%f1068, [%rd91+-28];
	sub.f32 	%f1069, %f1068, %f1067;
	st.global.f32 	[%rd91+-28], %f1069;
	mul.f32 	%f1070, %f142, %f1062;
	ld.global.f32 	%f1071, [%rd91+-24];
	sub.f32 	%f1072, %f1071, %f1070;
	st.global.f32 	[%rd91+-24], %f1072;
	mul.f32 	%f1073, %f142, %f1063;
	ld.global.f32 	%f1074, [%rd91+-20];
	sub.f32 	%f1075, %f1074, %f1073;
	st.global.f32 	[%rd91+-20], %f1075;
	ld.local.v4.f32 	{%f1076, %f1077, %f1078, %f1079}, [%rd92+-16];
	mul.f32 	%f1080, %f142, %f1076;
	ld.global.f32 	%f1081, [%rd91+-16];
	sub.f32 	%f1082, %f1081, %f1080;
	st.global.f32 	[%rd91+-16], %f1082;
	mul.f32 	%f1083, %f142, %f1077;
	ld.global.f32 	%f1084, [%rd91+-12];
	sub.f32 	%f1085, %f1084, %f1083;
	st.global.f32 	[%rd91+-12], %f1085;
	mul.f32 	%f1086, %f142, %f1078;
	ld.global.f32 	%f1087, [%rd91+-8];
	sub.f32 	%f1088, %f1087, %f1086;
	st.global.f32 	[%rd91+-8], %f1088;
	mul.f32 	%f1089, %f142, %f1079;
	ld.global.f32 	%f1090, [%rd91+-4];
	sub.f32 	%f1091, %f1090, %f1089;
	st.global.f32 	[%rd91+-4], %f1091;
	ld.local.v4.f32 	{%f1092, %f1093, %f1094, %f1095}, [%rd92];
	mul.f32 	%f1096, %f142, %f1092;
	ld.global.f32 	%f1097, [%rd91];
	sub.f32 	%f1098, %f1097, %f1096;
	st.global.f32 	[%rd91], %f1098;
	mul.f32 	%f1099, %f142, %f1093;
	ld.global.f32 	%f1100, [%rd91+4];
	sub.f32 	%f1101, %f1100, %f1099;
	st.global.f32 	[%rd91+4], %f1101;
	mul.f32 	%f1102, %f142, %f1094;
	ld.global.f32 	%f1103, [%rd91+8];
	sub.f32 	%f1104, %f1103, %f1102;
	st.global.f32 	[%rd91+8], %f1104;
	mul.f32 	%f1105, %f142, %f1095;
	ld.global.f32 	%f1106, [%rd91+12];
	sub.f32 	%f1107, %f1106, %f1105;
	st.global.f32 	[%rd91+12], %f1107;
	ld.local.v4.f32 	{%f1108, %f1109, %f1110, %f1111}, [%rd92+16];
	mul.f32 	%f1112, %f142, %f1108;
	ld.global.f32 	%f1113, [%rd91+16];
	sub.f32 	%f1114, %f1113, %f1112;
	st.global.f32 	[%rd91+16], %f1114;
	mul.f32 	%f1115, %f142, %f1109;
	ld.global.f32 	%f1116, [%rd91+20];
	sub.f32 	%f1117, %f1116, %f1115;
	st.global.f32 	[%rd91+20], %f1117;
	mul.f32 	%f1118, %f142, %f1110;
	ld.global.f32 	%f1119, [%rd91+24];
	sub.f32 	%f1120, %f1119, %f1118;
	st.global.f32 	[%rd91+24], %f1120;
	mul.f32 	%f1121, %f142, %f1111;
	ld.global.f32 	%f1122, [%rd91+28];
	sub.f32 	%f1123, %f1122, %f1121;
	st.global.f32 	[%rd91+28], %f1123;
	add.s32 	%r65, %r65, 16;
	add.s64 	%rd92, %rd92, 64;
	add.s64 	%rd91, %rd91, 64;
	setp.ne.s32 	%p19, %r65, 784;
	@%p19 bra 	$L__BB0_15;
	ld.param.u64 	%rd78, [_Z11trainKernelPfS_S_S_S_S_i_param_3];
	cvta.to.global.u64 	%rd72, %rd78;
	add.s64 	%rd74, %rd72, %rd67;
	ld.global.f32 	%f1124, [%rd74];
	sub.f32 	%f1125, %f1124, %f142;
	st.global.f32 	[%rd74], %f1125;
	add.s32 	%r64, %r64, 1;
	setp.ne.s32 	%p20, %r64, 128;
	@%p20 bra 	$L__BB0_14;
$L__BB0_17:
	ret;

}


// ===== COMPILED SASS (sm_100) =====

	.target	sm_100

	.elftype	@"ET_EXEC"


//--------------------- .note.nv.tkinfo           --------------------------
	.section	.note.nv.tkinfo,"",@"SHT_NOTE"
	.sectionflags	@"SHF_NOTE_NV_TKINFO"
	.tkinfo
        /*0018*/ 	.word	0x00000002
        /*0030*/ 	.string	""
        /*0030*/ 	.string	"ptxas"
        /*0030*/ 	.string	"Cuda compilation tools, release 13.0, V13.0.88"
        /*0030*/ 	.string	"Build cuda_13.0.r13.0/compiler.36424714_0"
        /*0030*/ 	.string	"-arch sm_100 -m 64 "



//--------------------- .note.nv.cuinfo           --------------------------
	.section	.note.nv.cuinfo,"",@"SHT_NOTE"
	.sectionflags	@"SHF_NOTE_NV_CUINFO"
        /*0018*/ 	.short	0x0002
        /*001a*/ 	.short	0x0064
        /*001c*/ 	.short	0x0082
	.zero		2


//--------------------- .nv.info                  --------------------------
	.section	.nv.info,"",@"SHT_CUDA_INFO"
	.align	4


	//----- nvinfo : EIATTR_REGCOUNT
	.align		4
        /*0000*/ 	.byte	0x04, 0x2f
        /*0002*/ 	.short	(.L_1 - .L_0)
	.align		4
.L_0:
        /*0004*/ 	.word	index@(_Z11trainKernelPfS_S_S_S_S_i)
        /*0008*/ 	.word	0x000000a6


	//----- nvinfo : EIATTR_FRAME_SIZE
	.align		4
.L_1:
        /*000c*/ 	.byte	0x04, 0x11
        /*000e*/ 	.short	(.L_3 - .L_2)
	.align		4
.L_2:
        /*0010*/ 	.word	index@($__internal_0_$__cuda_sm3x_div_rn_noftz_f32_slowpath)
        /*0014*/ 	.word	0x00001070


	//----- nvinfo : EIATTR_FRAME_SIZE
	.align		4
.L_3:
        /*0018*/ 	.byte	0x04, 0x11
        /*001a*/ 	.short	(.L_5 - .L_4)
	.align		4
.L_4:
        /*001c*/ 	.word	index@(_Z11trainKernelPfS_S_S_S_S_i)
        /*0020*/ 	.word	0x00001070


	//----- nvinfo : EIATTR_MIN_STACK_SIZE
	.align		4
.L_5:
        /*0024*/ 	.byte	0x04, 0x12
        /*0026*/ 	.short	(.L_7 - .L_6)
	.align		4
.L_6:
        /*0028*/ 	.word	index@(_Z11trainKernelPfS_S_S_S_S_i)
        /*002c*/ 	.word	0x00001070
.L_7:


//--------------------- .nv.compat                --------------------------
	.section	.nv.compat,"",@"SHT_CUDA_COMPAT_INFO"
	.align	4
        /*0000*/ 	.byte	0x02, 0x09, 0x00, 0x00, 0x02, 0x02, 0x01, 0x00, 0x02, 0x05, 0x05, 0x00, 0x03, 0x07, 0x01, 0x01
        /*0010*/ 	.byte	0x02, 0x03, 0x00, 0x00, 0x02, 0x06, 0x01, 0x00, 0x04, 0x0b, 0x08, 0x00, 0x01, 0x00, 0x00, 0x00
        /*0020*/ 	.byte	0x00, 0x00, 0x00, 0x00


//--------------------- .nv.info._Z11trainKernelPfS_S_S_S_S_i --------------------------
	.section	.nv.info._Z11trainKernelPfS_S_S_S_S_i,"",@"SHT_CUDA_INFO"
	.sectionflags	@""
	.align	4


	//----- nvinfo : EIATTR_CUDA_API_VERSION
	.align		4
        /*0000*/ 	.byte	0x04, 0x37
        /*0002*/ 	.short	(.L_9 - .L_8)
.L_8:
        /*0004*/ 	.word	0x00000082


	//----- nvinfo : EIATTR_KPARAM_INFO
	.align		4
.L_9:
        /*0008*/ 	.byte	0x04, 0x17
        /*000a*/ 	.short	(.L_11 - .L_10)
.L_10:
        /*000c*/ 	.word	0x00000000
        /*0010*/ 	.short	0x0006
        /*0012*/ 	.short	0x0030
        /*0014*/ 	.byte	0x00, 0xf0, 0x11, 0x00


	//----- nvinfo : EIATTR_KPARAM_INFO
	.align		4
.L_11:
        /*0018*/ 	.byte	0x04, 0x17
        /*001a*/ 	.short	(.L_13 - .L_12)
.L_12:
        /*001c*/ 	.word	0x00000000
        /*0020*/ 	.short	0x0005
        /*0022*/ 	.short	0x0028
        /*0024*/ 	.byte	0x00, 0xf5, 0x21, 0x00


	//----- nvinfo : EIATTR_KPARAM_INFO
	.align		4
.L_13:
        /*0028*/ 	.byte	0x04, 0x17
        /*002a*/ 	.short	(.L_15 - .L_14)
.L_14:
        /*002c*/ 	.word	0x00000000
        /*0030*/ 	.short	0x0004
        /*0032*/ 	.short	0x0020
        /*0034*/ 	.byte	0x00, 0xf5, 0x21, 0x00


	//----- nvinfo : EIATTR_KPARAM_INFO
	.align		4
.L_15:
        /*0038*/ 	.byte	0x04, 0x17
        /*003a*/ 	.short	(.L_17 - .L_16)
.L_16:
        /*003c*/ 	.word	0x00000000
        /*0040*/ 	.short	0x0003
        /*0042*/ 	.short	0x0018
        /*0044*/ 	.byte	0x00, 0xf5, 0x21, 0x00


	//----- nvinfo : EIATTR_KPARAM_INFO
	.align		4
.L_17:
        /*0048*/ 	.byte	0x04, 0x17
        /*004a*/ 	.short	(.L_19 - .L_18)
.L_18:
        /*004c*/ 	.word	0x00000000
        /*0050*/ 	.short	0x0002
        /*0052*/ 	.short	0x0010
        /*0054*/ 	.byte	0x00, 0xf5, 0x21, 0x00


	//----- nvinfo : EIATTR_KPARAM_INFO
	.align		4
.L_19:
        /*0058*/ 	.byte	0x04, 0x17
        /*005a*/ 	.short	(.L_21 - .L_20)
.L_20:
        /*005c*/ 	.word	0x00000000
        /*0060*/ 	.short	0x0001
        /*0062*/ 	.short	0x0008
        /*0064*/ 	.byte	0x00, 0xf5, 0x21, 0x00


	//----- nvinfo : EIATTR_KPARAM_INFO
	.align		4
.L_21:
        /*0068*/ 	.byte	0x04, 0x17
        /*006a*/ 	.short	(.L_23 - .L_22)
.L_22:
        /*006c*/ 	.word	0x00000000
        /*0070*/ 	.short	0x0000
        /*0072*/ 	.short	0x0000
        /*0074*/ 	.byte	0x00, 0xf5, 0x21, 0x00


	//----- nvinfo : EIATTR_SPARSE_MMA_MASK
	.align		4
.L_23:
        /*0078*/ 	.byte	0x03, 0x50
        /*007a*/ 	.short	0x0000


	//----- nvinfo : EIATTR_MAXREG_COUNT
	.align		4
        /*007c*/ 	.byte	0x03, 0x1b
        /*007e*/ 	.short	0x00ff


	//----- nvinfo : EIATTR_MERCURY_ISA_VERSION
	.align		4
        /*0080*/ 	.byte	0x03, 0x5f
        /*0082*/ 	.short	0x0101


	//----- nvinfo : EIATTR_VRC_CTA_INIT_COUNT
	.align		4
        /*0084*/ 	.byte	0x02, 0x4a
	.zero		1
	.zero		1


	//----- nvinfo : EIATTR_EXIT_INSTR_OFFSETS
	.align		4
        /*0088*/ 	.byte	0x04, 0x1c
        /*008a*/ 	.short	(.L_25 - .L_24)


	//   ....[0]....
.L_24:
        /*008c*/ 	.word	0x000000b0


	//   ....[1]....
        /*0090*/ 	.word	0x00007230


	//----- nvinfo : EIATTR_CRS_STACK_SIZE
	.align		4
.L_25:
        /*0094*/ 	.byte	0x04, 0x1e
        /*0096*/ 	.short	(.L_27 - .L_26)
.L_26:
        /*0098*/ 	.word	0x00000000


	//----- nvinfo : EIATTR_CBANK_PARAM_SIZE
	.align		4
.L_27:
        /*009c*/ 	.byte	0x03, 0x19
        /*009e*/ 	.short	0x0034


	//----- nvinfo : EIATTR_PARAM_CBANK
	.align		4
        /*00a0*/ 	.byte	0x04, 0x0a
        /*00a2*/ 	.short	(.L_29 - .L_28)
	.align		4
.L_28:
        /*00a4*/ 	.word	index@(.nv.constant0._Z11trainKernelPfS_S_S_S_S_i)
        /*00a8*/ 	.short	0x0380
        /*00aa*/ 	.short	0x0034


	//----- nvinfo : EIATTR_SW_WAR
	.align		4
.L_29:
        /*00ac*/ 	.byte	0x04, 0x36
        /*00ae*/ 	.short	(.L_31 - .L_30)
.L_30:
        /*00b0*/ 	.word	0x00000008
.L_31:


//--------------------- .nv.callgraph             --------------------------
	.section	.nv.callgraph,"",@"SHT_CUDA_CALLGRAPH"
	.align	4
	.sectionentsize	8
	.align		4
        /*0000*/ 	.word	0x00000000
	.align		4
        /*0004*/ 	.word	0xffffffff
	.align		4
        /*0008*/ 	.word	0x00000000
	.align		4
        /*000c*/ 	.word	0xfffffffe
	.align		4
        /*0010*/ 	.word	0x00000000
	.align		4
        /*0014*/ 	.word	0xfffffffd
	.align		4
        /*0018*/ 	.word	0x00000000
	.align		4
        /*001c*/ 	.word	0xfffffffc


//--------------------- .text._Z11trainKernelPfS_S_S_S_S_i --------------------------
	.section	.text._Z11trainKernelPfS_S_S_S_S_i,"ax",@progbits
	.align	128
        .global         _Z11trainKernelPfS_S_S_S_S_i
        .type           _Z11trainKernelPfS_S_S_S_S_i,@function
        .size           _Z11trainKernelPfS_S_S_S_S_i,(.L_x_40 - _Z11trainKernelPfS_S_S_S_S_i)
        .other          _Z11trainKernelPfS_S_S_S_S_i,@"STO_CUDA_ENTRY STV_DEFAULT"
_Z11trainKernelPfS_S_S_S_S_i:
.text._Z11trainKernelPfS_S_S_S_S_i:
[----:B------:R-:W0:Y:S01]  /*0000*/  LDC R1, c[0x0][0x37c] ;  /* 0x0000df00ff017b82 */ /* 0x000e220000000800 */
[----:B------:R-:W1:Y:S07]  /*0010*/  S2R R3, SR_TID.X ;  /* 0x0000000000037919 */ /* 0x000e6e0000002100 */
[----:B------:R-:W1:Y:S01]  /*0020*/  S2UR UR4, SR_CTAID.X ;  /* 0x00000000000479c3 */ /* 0x000e620000002500 */
[----:B------:R-:W2:Y:S01]  /*0030*/  LDCU UR5, c[0x0][0x3b0] ;  /* 0x00007600ff0577ac */ /* 0x000ea20008000800 */
[----:B0-----:R-:W-:-:S04]  /*0040*/  IADD3 R1, PT, PT, R1, -0x1070, RZ ;  /* 0xffffef9001017810 */ /* 0x001fc80007ffe0ff */
[C---:B------:R-:W-:Y:S02]  /*0050*/  R2UR UR9, R1.reuse ;  /* 0x00000000010972ca */ /* 0x040fe400000e0000 */
[----:B------:R-:W1:Y:S01]  /*0060*/  LDC R0, c[0x0][0x360] ;  /* 0x0000d800ff007b82 */ /* 0x000e620000000800 */
[----:B------:R-:W-:-:S10]  /*0070*/  R2UR UR20, R1 ;  /* 0x00000000011472ca */ /* 0x000fd400000e0000 */
[----:B------:R-:W-:Y:S01]  /*0080*/  UIADD3 UR11, UPT, UPT, UR9, 0xe40, URZ ;  /* 0x00000e40090b7890 */ /* 0x000fe2000fffe0ff */
[----:B-1----:R-:W-:-:S05]  /*0090*/  IMAD R0, R0, UR4, R3 ;  /* 0x0000000400007c24 */ /* 0x002fca000f8e0203 */
[----:B--2---:R-:W-:-:S13]  /*00a0*/  ISETP.GE.AND P0, PT, R0, UR5, PT ;  /* 0x0000000500007c0c */ /* 0x004fda000bf06270 */
[----:B------:R-:W-:Y:S05]  /*00b0*/  @P0 EXIT ;  /* 0x000000000000094d */ /* 0x000fea0003800000 */
[----:B------:R-:W-:Y:S01]  /*00c0*/  HFMA2 R112, -RZ, RZ, 0, 0 ;  /* 0x00000000ff707431 */ /* 0x000fe200000001ff */
[----:B------:R-:W0:Y:S06]  /*00d0*/  LDCU.64 UR12, c[0x0][0x358] ;  /* 0x00006b00ff0c77ac */ /* 0x000e2c0008000a00 */
.L_x_0:
[----:B-1----:R-:W1:Y:S01]  /*00e0*/  LDC.64 R2, c[0x0][0x380] ;  /* 0x0000e000ff027b82 */ /* 0x002e620000000a00 */
[----:B------:R-:W-:-:S05]  /*00f0*/  IMAD R17, R0, 0x310, R112 ;  /* 0x0000031000117824 */ /* 0x000fca00078e0270 */
[C---:B------:R-:W-:Y:S02]  /*0100*/  IADD3 R33, PT, PT, R17.reuse, 0x10, RZ ;  /* 0x0000001011217810 */ /* 0x040fe40007ffe0ff */
[C---:B------:R-:W-:Y:S02]  /*0110*/  IADD3 R49, PT, PT, R17.reuse, 0x20, RZ ;  /* 0x0000002011317810 */ /* 0x040fe40007ffe0ff */
[C---:B------:R-:W-:Y:S02]  /*0120*/  IADD3 R65, PT, PT, R17.reuse, 0x30, RZ ;  /* 0x0000003011417810 */ /* 0x040fe40007ffe0ff */
[C---:B------:R-:W-:Y:S02]  /*0130*/  IADD3 R67, PT, PT, R17.reuse, 0x40, RZ ;  /* 0x0000004011437810 */ /* 0x040fe40007ffe0ff */
[C---:B------:R-:W-:Y:S02]  /*0140*/  IADD3 R97, PT, PT, R17.reuse, 0x50, RZ ;  /* 0x0000005011617810 */ /* 0x040fe40007ffe0ff */
[C---:B------:R-:W-:Y:S01]  /*0150*/  IADD3 R5, PT, PT, R17.reuse, 0x60, RZ ;  /* 0x0000006011057810 */ /* 0x040fe20007ffe0ff */
[----:B-1----:R-:W-:-:S04]  /*0160*/  IMAD.WIDE R16, R17, 0x4, R2 ;  /* 0x0000000411107825 */ /* 0x002fc800078e0202 */
[--C-:B------:R-:W-:Y:S01]  /*0170*/  IMAD.WIDE R32, R33, 0x4, R2.reuse ;  /* 0x0000000421207825 */ /* 0x100fe200078e0202 */
[----:B0-----:R-:W2:Y:S03]  /*0180*/  LDG.E R4, desc[UR12][R16.64+0x30] ;  /* 0x0000300c10047981 */ /* 0x001ea6000c1e1900 */
[--C-:B------:R-:W-:Y:S01]  /*0190*/  IMAD.WIDE R48, R49, 0x4, R2.reuse ;  /* 0x0000000431307825 */ /* 0x100fe200078e0202 */
[----:B------:R-:W2:Y:S03]  /*01a0*/  LDG.E R6, desc[UR12][R16.64+0x38] ;  /* 0x0000380c10067981 */ /* 0x000ea6000c1e1900 */
[--C-:B------:R-:W-:Y:S01]  /*01b0*/  IMAD.WIDE R64, R65, 0x4, R2.reuse ;  /* 0x0000000441407825 */ /* 0x100fe200078e0202 */
[----:B------:R-:W2:Y:S03]  /*01c0*/  LDG.E R7, desc[UR12][R16.64+0x3c] ;  /* 0x00003c0c10077981 */ /* 0x000ea6000c1e1900 */
[--C-:B------:R-:W-:Y:S01]  /*01d0*/  IMAD.WIDE R66, R67, 0x4, R2.reuse ;  /* 0x0000000443427825 */ /* 0x100fe200078e0202 */
[----:B------:R-:W3:Y:S03]  /*01e0*/  LDG.E R116, desc[UR12][R16.64] ;  /* 0x0000000c10747981 */ /* 0x000ee6000c1e1900 */
[--C-:B------:R-:W-:Y:S01]  /*01f0*/  IMAD.WIDE R96, R97, 0x4, R2.reuse ;  /* 0x0000000461607825 */ /* 0x100fe200078e0202 */
[----:B------:R-:W3:Y:S03]  /*0200*/  LDG.E R117, desc[UR12][R16.64+0x4] ;  /* 0x0000040c10757981 */ /* 0x000ee6000c1e1900 */
[----:B------:R-:W-:Y:S01]  /*0210*/  IMAD.WIDE R2, R5, 0x4, R2 ;  /* 0x0000000405027825 */ /* 0x000fe200078e0202 */
[----:B------:R-:W3:Y:S04]  /*0220*/  LDG.E R118, desc[UR12][R16.64+0x8] ;  /* 0x0000080c10767981 */ /* 0x000ee8000c1e1900 */
[----:B------:R-:W2:Y:S04]  /*0230*/  LDG.E R5, desc[UR12][R16.64+0x34] ;  /* 0x0000340c10057981 */ /* 0x000ea8000c1e1900 */
[----:B------:R-:W3:Y:S04]  /*0240*/  LDG.E R119, desc[UR12][R16.64+0xc] ;  /* 0x00000c0c10777981 */ /* 0x000ee8000c1e1900 */
[----:B------:R-:W4:Y:S04]  /*0250*/  LDG.E R12, desc[UR12][R16.64+0x10] ;  /* 0x0000100c100c7981 */ /* 0x000f28000c1e1900 */
[----:B------:R-:W4:Y:S04]  /*0260*/  LDG.E R13, desc[UR12][R16.64+0x14] ;  /* 0x0000140c100d7981 */ /* 0x000f28000c1e1900 */
[----:B------:R-:W4:Y:S04]  /*0270*/  LDG.E R14, desc[UR12][R16.64+0x18] ;  /* 0x0000180c100e7981 */ /* 0x000f28000c1e1900 */
[----:B------:R-:W4:Y:S04]  /*0280*/  LDG.E R15, desc[UR12][R16.64+0x1c] ;  /* 0x00001c0c100f7981 */ /* 0x000f28000c1e1900 */
[----:B------:R-:W5:Y:S04]  /*0290*/  LDG.E R8, desc[UR12][R16.64+0x20] ;  /* 0x0000200c10087981 */ /* 0x000f68000c1e1900 */
        /* <DEDUP_REMOVED lines=98> */
[----:B------:R0:W5:Y:S01]  /*08c0*/  LDG.E R99, desc[UR12][R2.64+0x3c] ;  /* 0x00003c0c02637981 */ /* 0x000162000c1e1900 */
[----:B------:R-:W-:-:S02]  /*08d0*/  LEA R113, R112, R1, 0x2 ;  /* 0x0000000170717211 */ /* 0x000fc400078e10ff */
[C---:B------:R-:W-:Y:S02]  /*08e0*/  IADD3 R114, PT, PT, R112.reuse, 0x10, RZ ;  /* 0x0000001070727810 */ /* 0x040fe40007ffe0ff */
[----:B0-----:R-:W-:-:S04]  /*08f0*/  IADD3 R2, PT, PT, R112, 0x30, RZ ;  /* 0x0000003070027810 */ /* 0x001fc80007ffe0ff */
[-C--:B------:R-:W-:Y:S02]  /*0900*/  LEA R3, R2, R1.reuse, 0x2 ;  /* 0x0000000102037211 */ /* 0x080fe400078e10ff */
[C---:B------:R-:W-:Y:S01]  /*0910*/  IADD3 R2, PT, PT, R112.reuse, 0x40, RZ ;  /* 0x0000004070027810 */ /* 0x040fe20007ffe0ff */
[----:B--2---:R0:W-:Y:S01]  /*0920*/  STL.128 [R113+0x30], R4 ;  /* 0x0000300471007387 */ /* 0x0041e20000100c00 */
[----:B------:R-:W-:Y:S02]  /*0930*/  IADD3 R120, PT, PT, R112, 0x20, RZ ;  /* 0x0000002070787810 */ /* 0x000fe40007ffe0ff */
[-C--:B------:R-:W-:Y:S02]  /*0940*/  LEA R114, R114, R1.reuse, 0x2 ;  /* 0x0000000172727211 */ /* 0x080fe400078e10ff */
[-C--:B------:R-:W-:Y:S01]  /*0950*/  LEA R120, R120, R1.reuse, 0x2 ;  /* 0x0000000178787211 */ /* 0x080fe200078e10ff */
[----:B---3--:R1:W-:Y:S04]  /*0960*/  STL.128 [R113], R116 ;  /* 0x0000007471007387 */ /* 0x0083e80000100c00 */
[----:B----4-:R1:W-:Y:S01]  /*0970*/  STL.128 [R113+0x10], R12 ;  /* 0x0000100c71007387 */ /* 0x0103e20000100c00 */
[----:B0-----:R-:W-:-:S02]  /*0980*/  LEA R4, R2, R1, 0x2 ;  /* 0x0000000102047211 */ /* 0x001fc400078e10ff */
[C---:B------:R-:W-:Y:S02]  /*0990*/  IADD3 R2, PT, PT, R112.reuse, 0x50, RZ ;  /* 0x0000005070027810 */ /* 0x040fe40007ffe0ff */
[----:B------:R-:W-:Y:S01]  /*09a0*/  IADD3 R6, PT, PT, R112, 0x60, RZ ;  /* 0x0000006070067810 */ /* 0x000fe20007ffe0ff */
[----:B-----5:R1:W-:Y:S01]  /*09b0*/  STL.128 [R113+0x20], R8 ;  /* 0x0000200871007387 */ /* 0x0203e20000100c00 */
[-C--:B------:R-:W-:Y:S02]  /*09c0*/  LEA R5, R2, R1.reuse, 0x2 ;  /* 0x0000000102057211 */ /* 0x080fe400078e10ff */
[----:B------:R-:W-:Y:S01]  /*09d0*/  LEA R2, R6, R1, 0x2 ;  /* 0x0000000106027211 */ /* 0x000fe200078e10ff */
[----:B------:R1:W-:Y:S04]  /*09e0*/  STL.128 [R114], R28 ;  /* 0x0000001c72007387 */ /* 0x0003e80000100c00 */
[----:B------:R1:W-:Y:S04]  /*09f0*/  STL.128 [R114+0x10], R24 ;  /* 0x0000101872007387 */ /* 0x0003e80000100c00 */
[----:B------:R1:W-:Y:S04]  /*0a00*/  STL.128 [R114+0x20], R20 ;  /* 0x0000201472007387 */ /* 0x0003e80000100c00 */
[----:B------:R1:W-:Y:S04]  /*0a10*/  STL.128 [R114+0x30], R16 ;  /* 0x0000301072007387 */ /* 0x0003e80000100c00 */
[----:B------:R1:W-:Y:S04]  /*0a20*/  STL.128 [R120], R44 ;  /* 0x0000002c78007387 */ /* 0x0003e80000100c00 */
[----:B------:R1:W-:Y:S04]  /*0a30*/  STL.128 [R120+0x10], R40 ;  /* 0x0000102878007387 */ /* 0x0003e80000100c00 */
[----:B------:R1:W-:Y:S04]  /*0a40*/  STL.128 [R120+0x20], R36 ;  /* 0x0000202478007387 */ /* 0x0003e80000100c00 */
[----:B------:R1:W-:Y:S04]  /*0a50*/  STL.128 [R120+0x30], R32 ;  /* 0x0000302078007387 */ /* 0x0003e80000100c00 */
[----:B------:R1:W-:Y:S04]  /*0a60*/  STL.128 [R3], R60 ;  /* 0x0000003c03007387 */ /* 0x0003e80000100c00 */
[----:B------:R1:W-:Y:S01]  /*0a70*/  STL.128 [R3+0x10], R56 ;  /* 0x0000103803007387 */ /* 0x0003e20000100c00 */
[----:B------:R-:W-:-:S04]  /*0a80*/  IADD3 R112, PT, PT, R112, 0x70, RZ ;  /* 0x0000007070707810 */ /* 0x000fc80007ffe0ff */
[----:B------:R-:W-:Y:S01]  /*0a90*/  ISETP.NE.AND P0, PT, R112, 0x310, PT ;  /* 0x000003107000780c */ /* 0x000fe20003f05270 */
[----:B------:R1:W-:Y:S04]  /*0aa0*/  STL.128 [R3+0x20], R52 ;  /* 0x0000203403007387 */ /* 0x0003e80000100c00 */
[----:B------:R1:W-:Y:S04]  /*0ab0*/  STL.128 [R3+0x30], R48 ;  /* 0x0000303003007387 */ /* 0x0003e80000100c00 */
        /* <DEDUP_REMOVED lines=11> */
[----:B------:R1:W-:Y:S01]  /*0b70*/  STL.128 [R2+0x30], R96 ;  /* 0x0000306002007387 */ /* 0x0003e20000100c00 */
[----:B------:R-:W-:Y:S05]  /*0b80*/  @P0 BRA `(.L_x_0) ;  /* 0xfffffff400540947 */ /* 0x000fea000383ffff */
[----:B------:R-:W0:Y:S01]  /*0b90*/  LDCU.64 UR4, c[0x0][0x390] ;  /* 0x00007200ff0477ac */ /* 0x000e220008000a00 */
[----:B-1----:R-:W-:Y:S01]  /*0ba0*/  MOV R68, RZ ;  /* 0x000000ff00447202 */ /* 0x002fe20000000f00 */
[----:B------:R-:W-:Y:S02]  /*0bb0*/  UIADD3 UR8, UPT, UPT, UR9, 0x20, URZ ;  /* 0x0000002009087890 */ /* 0x000fe4000fffe0ff */
[----:B0-----:R-:W-:-:S04]  /*0bc0*/  UIADD3 UR4, UP0, UPT, UR4, 0x20, URZ ;  /* 0x0000002004047890 */ /* 0x001fc8000ff1e0ff */
[----:B------:R-:W-:-:S12]  /*0bd0*/  UIADD3.X UR5, UPT, UPT, URZ, UR5, URZ, UP0, !UPT ;  /* 0x00000005ff057290 */ /* 0x000fd800087fe4ff */
.L_x_2:
[----:B0-----:R-:W0:Y:S01]  /*0be0*/  LDC.64 R4, c[0x0][0x398] ;  /* 0x0000e600ff047b82 */ /* 0x001e220000000a00 */
[----:B------:R-:W-:Y:S01]  /*0bf0*/  MOV R32, UR4 ;  /* 0x0000000400207c02 */ /* 0x000fe20008000f00 */
[----:B------:R-:W2:Y:S01]  /*0c00*/  LDL.128 R36, [R1] ;  /* 0x0000000001247983 */ /* 0x000ea20000100c00 */
[----:B------:R-:W-:-:S03]  /*0c10*/  MOV R33, UR5 ;  /* 0x0000000500217c02 */ /* 0x000fc60008000f00 */
[----:B------:R-:W3:Y:S01]  /*0c20*/  LDL.128 R12, [R1+0x10] ;  /* 0x00001000010c7983 */ /* 0x000ee20000100c00 */
[----:B------:R-:W-:-:S03]  /*0c30*/  IMAD.WIDE.U32 R32, R68, 0xc40, R32 ;  /* 0x00000c4044207825 */ /* 0x000fc600078e0020 */
[----:B------:R-:W4:Y:S04]  /*0c40*/  LDL.128 R20, [R1+0x20] ;  /* 0x0000200001147983 */ /* 0x000f280000100c00 */
[----:B------:R-:W2:Y:S04]  /*0c50*/  LDG.E R0, desc[UR12][R32.64+-0x20] ;  /* 0xffffe00c20007981 */ /* 0x000ea8000c1e1900 */
[----:B------:R-:W5:Y:S04]  /*0c60*/  LDG.E R2, desc[UR12][R32.64+-0x1c] ;  /* 0xffffe40c20027981 */ /* 0x000f68000c1e1900 */
[----:B------:R-:W3:Y:S01]  /*0c70*/  LDG.E R8, desc[UR12][R32.64+-0x18] ;  /* 0xffffe80c20087981 */ /* 0x000ee2000c1e1900 */
[----:B0-----:R-:W-:-:S03]  /*0c80*/  IMAD.WIDE.U32 R4, R68, 0x4, R4 ;  /* 0x0000000444047825 */ /* 0x001fc600078e0004 */
[----:B------:R-:W4:Y:S04]  /*0c90*/  LDG.E R9, desc[UR12][R32.64+-0x14] ;  /* 0xffffec0c20097981 */ /* 0x000f28000c1e1900 */
[----:B------:R-:W2:Y:S04]  /*0ca0*/  LDG.E R3, desc[UR12][R4.64] ;  /* 0x0000000c04037981 */ /* 0x000ea8000c1e1900 */
[----:B------:R-:W4:Y:S04]  /*0cb0*/  LDG.E R10, desc[UR12][R32.64+-0x10] ;  /* 0xfffff00c200a7981 */ /* 0x000f28000c1e1900 */
[----:B------:R-:W4:Y:S04]  /*0cc0*/  LDG.E R11, desc[UR12][R32.64+-0xc] ;  /* 0xfffff40c200b7981 */ /* 0x000f28000c1e1900 */
[----:B------:R-:W4:Y:S04]  /*0cd0*/  LDG.E R16, desc[UR12][R32.64+-0x8] ;  /* 0xfffff80c20107981 */ /* 0x000f28000c1e1900 */
[----:B------:R-:W4:Y:S04]  /*0ce0*/  LDG.E R18, desc[UR12][R32.64+-0x4] ;  /* 0xfffffc0c20127981 */ /* 0x000f28000c1e1900 */
[----:B------:R-:W4:Y:S04]  /*0cf0*/  LDG.E R17, desc[UR12][R32.64] ;  /* 0x0000000c20117981 */ /* 0x000f28000c1e1900 */
[----:B------:R-:W4:Y:S04]  /*0d00*/  LDG.E R24, desc[UR12][R32.64+0x4] ;  /* 0x0000040c20187981 */ /* 0x000f28000c1e1900 */
[----:B------:R-:W4:Y:S04]  /*0d10*/  LDG.E R19, desc[UR12][R32.64+0x8] ;  /* 0x0000080c20137981 */ /* 0x000f28000c1e1900 */
[----:B------:R-:W4:Y:S04]  /*0d20*/  LDG.E R26, desc[UR12][R32.64+0xc] ;  /* 0x00000c0c201a7981 */ /* 0x000f28000c1e1900 */
[----:B------:R-:W4:Y:S04]  /*0d30*/  LDL.128 R4, [R1+0x30] ;  /* 0x0000300001047983 */ /* 0x000f280000100c00 */
[----:B------:R-:W4:Y:S04]  /*0d40*/  LDG.E R25, desc[UR12][R32.64+0x10] ;  /* 0x0000100c20197981 */ /* 0x000f28000c1e1900 */
[----:B------:R-:W4:Y:S04]  /*0d50*/  LDG.E R28, desc[UR12][R32.64+0x14] ;  /* 0x0000140c201c7981 */ /* 0x000f28000c1e1900 */
[----:B------:R-:W4:Y:S04]  /*0d60*/  LDG.E R27, desc[UR12][R32.64+0x18] ;  /* 0x0000180c201b7981 */ /* 0x000f28000c1e1900 */
[----:B------:R-:W4:Y:S01]  /*0d70*/  LDG.E R30, desc[UR12][R32.64+0x1c] ;  /* 0x00001c0c201e7981 */ /* 0x000f22000c1e1900 */
[----:B------:R-:W-:Y:S01]  /*0d80*/  IADD3 R69, PT, PT, R1, 0x60, RZ ;  /* 0x0000006001457810 */ /* 0x000fe20007ffe0ff */
[----:B------:R-:W-:Y:S01]  /*0d90*/  UMOV UR6, 0x10 ;  /* 0x0000001000067882 */ /* 0x000fe20000000000 */
[----:B--2---:R-:W-:-:S04]  /*0da0*/  FFMA R0, R0, R36, R3 ;  /* 0x0000002400007223 */ /* 0x004fc80000000003 */
[----:B-----5:R-:W-:-:S04]  /*0db0*/  FFMA R3, R37, R2, R0 ;  /* 0x0000000225037223 */ /* 0x020fc80000000000 */
[----:B---3--:R-:W-:-:S04]  /*0dc0*/  FFMA R8, R38, R8, R3 ;  /* 0x0000000826087223 */ /* 0x008fc80000000003 */
[----:B----4-:R-:W-:-:S04]  /*0dd0*/  FFMA R9, R39, R9, R8 ;  /* 0x0000000927097223 */ /* 0x010fc80000000008 */
[----:B------:R-:W-:-:S04]  /*0de0*/  FFMA R10, R10, R12, R9 ;  /* 0x0000000c0a0a7223 */ /* 0x000fc80000000009 */
[----:B------:R-:W-:-:S04]  /*0df0*/  FFMA R11, R13, R11, R10 ;  /* 0x0000000b0d0b7223 */ /* 0x000fc8000000000a */
[----:B------:R-:W-:-:S04]  /*0e00*/  FFMA R14, R14, R16, R11 ;  /* 0x000000100e0e7223 */ /* 0x000fc8000000000b */
[----:B------:R-:W-:-:S04]  /*0e10*/  FFMA R14, R15, R18, R14 ;  /* 0x000000120f0e7223 */ /* 0x000fc8000000000e */
[----:B------:R-:W-:-:S04]  /*0e20*/  FFMA R14, R17, R20, R14 ;  /* 0x00000014110e7223 */ /* 0x000fc8000000000e */
[----:B------:R-:W-:-:S04]  /*0e30*/  FFMA R21, R21, R24, R14 ;  /* 0x0000001815157223 */ /* 0x000fc8000000000e */
[----:B------:R-:W-:-:S04]  /*0e40*/  FFMA R22, R22, R19, R21 ;  /* 0x0000001316167223 */ /* 0x000fc80000000015 */
[----:B------:R-:W-:-:S04]  /*0e50*/  FFMA R22, R23, R26, R22 ;  /* 0x0000001a17167223 */ /* 0x000fc80000000016 */
[----:B------:R-:W-:Y:S01]  /*0e60*/  FFMA R4, R25, R4, R22 ;  /* 0x0000000419047223 */ /* 0x000fe20000000016 */
[----:B------:R-:W-:-:S03]  /*0e70*/  MOV R0, R68 ;  /* 0x0000004400007202 */ /* 0x000fc60000000f00 */
[----:B------:R-:W-:Y:S01]  /*0e80*/  FFMA R5, R5, R28, R4 ;  /* 0x0000001c05057223 */ /* 0x000fe20000000004 */
[----:B------:R-:W-:Y:S02]  /*0e90*/  IADD3 R68, PT, PT, R68, 0x1, RZ ;  /* 0x0000000144447810 */ /* 0x000fe40007ffe0ff */
[----:B------:R-:W-:Y:S01]  /*0ea0*/  IADD3 R2, P0, PT, R32, 0x40, RZ ;  /* 0x0000004020027810 */ /* 0x000fe20007f1e0ff */
[----:B------:R-:W-:Y:S01]  /*0eb0*/  FFMA R6, R6, R27, R5 ;  /* 0x0000001b06067223 */ /* 0x000fe20000000005 */
[----:B------:R-:W-:Y:S02]  /*0ec0*/  ISETP.NE.AND P1, PT, R68, 0x80, PT ;  /* 0x000000804400780c */ /* 0x000fe40003f25270 */
[----:B------:R-:W-:Y:S01]  /*0ed0*/  IADD3.X R3, PT, PT, RZ, R33, RZ, P0, !PT ;  /* 0x00000021ff037210 */ /* 0x000fe200007fe4ff */
[----:B------:R-:W-:-:S10]  /*0ee0*/  FFMA R103, R7, R30, R6 ;  /* 0x0000001e07677223 */ /* 0x000fd40000000006 */
.L_x_1:
[----:B------:R-:W2:Y:S04]  /*0ef0*/  LDL.128 R4, [R69+-0x20] ;  /* 0xffffe00045047983 */ /* 0x000ea80000100c00 */
[----:B------:R-:W2:Y:S04]  /*0f00*/  LDG.E R102, desc[UR12][R2.64+-0x20] ;  /* 0xffffe00c02667981 */ /* 0x000ea8000c1e1900 */
[----:B------:R-:W3:Y:S04]  /*0f10*/  LDG.E R104, desc[UR12][R2.64+-0x1c] ;  /* 0xffffe40c02687981 */ /* 0x000ee8000c1e1900 */
[----:B------:R-:W4:Y:S04]  /*0f20*/  LDG.E R105, desc[UR12][R2.64+-0x18] ;  /* 0xffffe80c02697981 */ /* 0x000f28000c1e1900 */
[----:B------:R-:W5:Y:S04]  /*0f30*/  LDG.E R106, desc[UR12][R2.64+-0x14] ;  /* 0xffffec0c026a7981 */ /* 0x000f68000c1e1900 */
[----:B------:R-:W5:Y:S04]  /*0f40*/  LDL.128 R8, [R69+-0x10] ;  /* 0xfffff00045087983 */ /* 0x000f680000100c00 */
[----:B------:R-:W5:Y:S04]  /*0f50*/  LDG.E R108, desc[UR12][R2.64+-0x10] ;  /* 0xfffff00c026c7981 */ /* 0x000f68000c1e1900 */
[----:B------:R-:W5:Y:S04]  /*0f60*/  LDG.E R107, desc[UR12][R2.64+-0xc] ;  /* 0xfffff40c026b7981 */ /* 0x000f68000c1e1900 */
[----:B------:R-:W5:Y:S04]  /*0f70*/  LDG.E R109, desc[UR12][R2.64+-0x8] ;  /* 0xfffff80c026d7981 */ /* 0x000f68000c1e1900 */
[----:B------:R-:W5:Y:S04]  /*0f80*/  LDG.E R110, desc[UR12][R2.64+-0x4] ;  /* 0xfffffc0c026e7981 */ /* 0x000f68000c1e1900 */
[----:B------:R-:W5:Y:S04]  /*0f90*/  LDL.128 R12, [R69] ;  /* 0x00000000450c7983 */ /* 0x000f680000100c00 */
[----:B------:R-:W5:Y:S04]  /*0fa0*/  LDG.E R112, desc[UR12][R2.64] ;  /* 0x0000000c02707981 */ /* 0x000f68000c1e1900 */
[----:B------:R-:W5:Y:S04]  /*0fb0*/  LDG.E R111, desc[UR12][R2.64+0x4] ;  /* 0x0000040c026f7981 */ /* 0x000f68000c1e1900 */
[----:B------:R-:W5:Y:S04]  /*0fc0*/  LDG.E R113, desc[UR12][R2.64+0x8] ;  /* 0x0000080c02717981 */ /* 0x000f68000c1e1900 */
[----:B------:R-:W5:Y:S04]  /*0fd0*/  LDG.E R114, desc[UR12][R2.64+0xc] ;  /* 0x00000c0c02727981 */ /* 0x000f68000c1e1900 */
[----:B------:R-:W5:Y:S04]  /*0fe0*/  LDL.128 R16, [R69+0x10] ;  /* 0x0000100045107983 */ /* 0x000f680000100c00 */
        /* <DEDUP_REMOVED lines=59> */
[----:B------:R0:W5:Y:S04]  /*13a0*/  LDL.128 R64, [R69+0xd0] ;  /* 0x0000d00045407983 */ /* 0x0001680000100c00 */
[----:B------:R-:W5:Y:S04]  /*13b0*/  LDG.E R73, desc[UR12][R2.64+0xd0] ;  /* 0x0000d00c02497981 */ /* 0x000f68000c1e1900 */
[----:B------:R-:W5:Y:S04]  /*13c0*/  LDG.E R72, desc[UR12][R2.64+0xd4] ;  /* 0x0000d40c02487981 */ /* 0x000f68000c1e1900 */
[----:B------:R-:W5:Y:S04]  /*13d0*/  LDG.E R71, desc[UR12][R2.64+0xd8] ;  /* 0x0000d80c02477981 */ /* 0x000f68000c1e1900 */
[----:B------:R1:W5:Y:S01]  /*13e0*/  LDG.E R70, desc[UR12][R2.64+0xdc] ;  /* 0x0000dc0c02467981 */ /* 0x000362000c1e1900 */
[----:B--2---:R-:W-:Y:S01]  /*13f0*/  FFMA R4, R102, R4, R103 ;  /* 0x0000000466047223 */ /* 0x004fe20000000067 */
[----:B------:R-:W-:Y:S01]  /*1400*/  UIADD3 UR6, UPT, UPT, UR6, 0x40, URZ ;  /* 0x0000004006067890 */ /* 0x000fe2000fffe0ff */
[----:B0-----:R-:W-:-:S02]  /*1410*/  IADD3 R69, PT, PT, R69, 0x100, RZ ;  /* 0x0000010045457810 */ /* 0x001fc40007ffe0ff */
[----:B---3--:R-:W-:Y:S01]  /*1420*/  FFMA R5, R5, R104, R4 ;  /* 0x0000006805057223 */ /* 0x008fe20000000004 */
[----:B------:R-:W-:-:S03]  /*1430*/  UISETP.NE.AND UP0, UPT, UR6, 0x310, UPT ;  /* 0x000003100600788c */ /* 0x000fc6000bf05270 */
[----:B----4-:R-:W-:Y:S01]  /*1440*/  FFMA R6, R6, R105, R5 ;  /* 0x0000006906067223 */ /* 0x010fe20000000005 */
[----:B-1----:R-:W-:-:S03]  /*1450*/  IADD3 R2, P0, PT, R2, 0x100, RZ ;  /* 0x0000010002027810 */ /* 0x002fc60007f1e0ff */
[----:B-----5:R-:W-:Y:S01]  /*1460*/  FFMA R7, R7, R106, R6 ;  /* 0x0000006a07077223 */ /* 0x020fe20000000006 */
[----:B------:R-:W-:-:S03]  /*1470*/  IADD3.X R3, PT, PT, RZ, R3, RZ, P0, !PT ;  /* 0x00000003ff037210 */ /* 0x000fc600007fe4ff */
        /* <DEDUP_REMOVED lines=60> */
[----:B------:R-:W-:Y:S06]  /*1840*/  BRA.U UP0, `(.L_x_1) ;  /* 0xfffffff500a87547 */ /* 0x000fec000b83ffff */
[----:B------:R-:W-:Y:S02]  /*1850*/  FMNMX R103, RZ, R103, !PT ;  /* 0x00000067ff677209 */ /* 0x000fe40007800000 */
[----:B------:R-:W-:-:S05]  /*1860*/  LEA R0, R0, UR11, 0x2 ;  /* 0x0000000b00007c11 */ /* 0x000fca000f8e10ff */
[----:B------:R0:W-:Y:S01]  /*1870*/  STL [R0], R103 ;  /* 0x0000006700007387 */ /* 0x0001e20000100800 */
[----:B------:R-:W-:Y:S05]  /*1880*/  @P1 BRA `(.L_x_2) ;  /* 0xfffffff000d41947 */ /* 0x000fea000383ffff */
[----:B------:R-:W5:Y:S01]  /*1890*/  LDL.128 R16, [UR11] ;  /* 0x0000000bff107983 */ /* 0x000f620008100c00 */
[----:B------:R-:W1:Y:S03]  /*18a0*/  LDCU.64 UR6, c[0x0][0x3a0] ;  /* 0x00007400ff0677ac */ /* 0x000e660008000a00 */
[----:B------:R-:W5:Y:S01]  /*18b0*/  LDL.128 R20, [UR11+0x10] ;  /* 0x0000100bff147983 */ /* 0x000f620008100c00 */
[----:B------:R-:W2:Y:S03]  /*18c0*/  LDCU.64 UR14, c[0x0][0x3a8] ;  /* 0x00007500ff0e77ac */ /* 0x000ea60008000a00 */
[----:B------:R-:W5:Y:S04]  /*18d0*/  LDL.128 R24, [UR11+0x20] ;  /* 0x0000200bff187983 */ /* 0x000f680008100c00 */
        /* <DEDUP_REMOVED lines=18> */
[----:B0-----:R-:W5:Y:S04]  /*1a00*/  LDL.128 R100, [UR11+0x150] ;  /* 0x0001500bff647983 */ /* 0x001f680008100c00 */
        /* <DEDUP_REMOVED lines=9> */
[----:B------:R-:W5:Y:S01]  /*1aa0*/  LDL.128 R140, [UR11+0x1f0] ;  /* 0x0001f00bff8c7983 */ /* 0x000f620008100c00 */
[----:B-1----:R-:W-:Y:S01]  /*1ab0*/  UIADD3 UR5, UP0, UPT, UR6, 0x100, URZ ;  /* 0x0000010006057890 */ /* 0x002fe2000ff1e0ff */
[----:B------:R-:W-:-:S03]  /*1ac0*/  UMOV UR4, URZ ;  /* 0x000000ff00047c82 */ /* 0x000fc60008000000 */
[----:B------:R-:W-:Y:S02]  /*1ad0*/  UIADD3.X UR6, UPT, UPT, URZ, UR7, URZ, UP0, !UPT ;  /* 0x00000007ff067290 */ /* 0x000fe400087fe4ff */
[----:B------:R-:W-:Y:S01]  /*1ae0*/  MOV R2, UR5 ;  /* 0x0000000500027c02 */ /* 0x000fe20008000f00 */
[----:B------:R-:W-:Y:S01]  /*1af0*/  UIADD3 UR7, UPT, UPT, UR9, 0xc40, URZ ;  /* 0x00000c4009077890 */ /* 0x000fe2000fffe0ff */
[----:B------:R-:W-:Y:S02]  /*1b00*/  UMOV UR5, URZ ;  /* 0x000000ff00057c82 */ /* 0x000fe40008000000 */
[----:B------:R-:W-:Y:S01]  /*1b10*/  MOV R3, UR6 ;  /* 0x0000000600037c02 */ /* 0x000fe20008000f00 */
[----:B--2---:R-:W-:-:S08]  /*1b20*/  UMOV UR6, URZ ;  /* 0x000000ff00067c82 */ /* 0x004fd00008000000 */
.L_x_3:
[----:B------:R-:W-:Y:S01]  /*1b30*/  UIADD3 UR9, UP0, UPT, UR5, UR14, URZ ;  /* 0x0000000e05097290 */ /* 0x000fe2000ff1e0ff */
[----:B------:R-:W2:Y:S03]  /*1b40*/  LDG.E R6, desc[UR12][R2.64+-0x100] ;  /* 0xffff000c02067981 */ /* 0x000ea6000c1e1900 */
[----:B------:R-:W-:Y:S01]  /*1b50*/  UIADD3.X UR10, UPT, UPT, UR6, UR15, URZ, UP0, !UPT ;  /* 0x0000000f060a7290 */ /* 0x000fe200087fe4ff */
[----:B------:R-:W3:Y:S01]  /*1b60*/  LDG.E R10, desc[UR12][R2.64+-0xfc] ;  /* 0xffff040c020a7981 */ /* 0x000ee2000c1e1900 */
[----:B------:R-:W-:-:S03]  /*1b70*/  MOV R8, UR9 ;  /* 0x0000000900087c02 */ /* 0x000fc60008000f00 */
[----:B------:R-:W4:Y:S01]  /*1b80*/  LDG.E R11, desc[UR12][R2.64+-0xf8] ;  /* 0xffff080c020b7981 */ /* 0x000f22000c1e1900 */
[----:B------:R-:W-:-:S03]  /*1b90*/  MOV R9, UR10 ;  /* 0x0000000a00097c02 */ /* 0x000fc60008000f00 */
        /* <DEDUP_REMOVED lines=25> */
[----:B------:R-:W4:Y:S01]  /*1d30*/  LDG.E R8, desc[UR12][R2.64+-0x7c] ;  /* 0xffff840c02087981 */ /* 0x000f22000c1e1900 */
[----:B--2--5:R-:W-:-:S04]  /*1d40*/  FFMA R6, R16, R6, R9 ;  /* 0x0000000610067223 */ /* 0x024fc80000000009 */
[----:B---3--:R-:W-:Y:S02]  /*1d50*/  FFMA R9, R17, R10, R6 ;  /* 0x0000000a11097223 */ /* 0x008fe40000000006 */
[----:B------:R-:W2:Y:S02]  /*1d60*/  LDG.E R10, desc[UR12][R2.64+-0x84] ;  /* 0xffff7c0c020a7981 */ /* 0x000ea4000c1e1900 */
[----:B----4-:R-:W-:Y:S02]  /*1d70*/  FFMA R6, R18, R11, R9 ;  /* 0x0000000b12067223 */ /* 0x010fe40000000009 */
[----:B------:R-:W3:Y:S02]  /*1d80*/  LDG.E R11, desc[UR12][R2.64+-0x78] ;  /* 0xffff880c020b7981 */ /* 0x000ee4000c1e1900 */
[----:B------:R-:W-:Y:S02]  /*1d90*/  FFMA R9, R19, R12, R6 ;  /* 0x0000000c13097223 */ /* 0x000fe40000000006 */
[----:B------:R-:W4:Y:S02]  /*1da0*/  LDG.E R12, desc[UR12][R2.64+-0x8c] ;  /* 0xffff740c020c7981 */ /* 0x000f24000c1e1900 */
[----:B------:R-:W-:-:S02]  /*1db0*/  FFMA R6, R20, R13, R9 ;  /* 0x0000000d14067223 */ /* 0x000fc40000000009 */
[----:B------:R-:W3:Y:S02]  /*1dc0*/  LDG.E R13, desc[UR12][R2.64+-0x80] ;  /* 0xffff800c020d7981 */ /* 0x000ee4000c1e1900 */
[----:B------:R-:W-:Y:S02]  /*1dd0*/  FFMA R9, R21, R14, R6 ;  /* 0x0000000e15097223 */ /* 0x000fe40000000006 */
[----:B------:R-:W2:Y:S02]  /*1de0*/  LDG.E R14, desc[UR12][R2.64+-0x94] ;  /* 0xffff6c0c020e7981 */ /* 0x000ea4000c1e1900 */
[----:B------:R-:W-:Y:S02]  /*1df0*/  FFMA R6, R22, R15, R9 ;  /* 0x0000000f16067223 */ /* 0x000fe40000000009 */
[----:B------:R-:W3:Y:S02]  /*1e00*/  LDG.E R15, desc[UR12][R2.64+-0x88] ;  /* 0xffff780c020f7981 */ /* 0x000ee4000c1e1900 */
[----:B------:R-:W-:-:S02]  /*1e10*/  FFMA R145, R23, R145, R6 ;  /* 0x0000009117917223 */ /* 0x000fc40000000006 */
[----:B------:R-:W3:Y:S02]  /*1e20*/  LDG.E R9, desc[UR12][R2.64+-0x70] ;  /* 0xffff900c02097981 */ /* 0x000ee4000c1e1900 */
[----:B------:R-:W-:Y:S02]  /*1e30*/  FFMA R6, R24, R7, R145 ;  /* 0x0000000718067223 */ /* 0x000fe40000000091 */
[----:B------:R-:W4:Y:S02]  /*1e40*/  LDG.E R145, desc[UR12][R2.64+-0x90] ;  /* 0xffff700c02917981 */ /* 0x000f24000c1e1900 */
[----:B------:R-:W-:Y:S02]  /*1e50*/  FFMA R7, R25, R4, R6 ;  /* 0x0000000419077223 */ /* 0x000fe40000000006 */
[----:B------:R-:W3:Y:S02]  /*1e60*/  LDG.E R6, desc[UR12][R2.64+-0x74] ;  /* 0xffff8c0c02067981 */ /* 0x000ee4000c1e1900 */
[----:B------:R-:W-:-:S02]  /*1e70*/  FFMA R4, R26, R5, R7 ;  /* 0x000000051a047223 */ /* 0x000fc40000000007 */
[----:B------:R-:W3:Y:S02]  /*1e80*/  LDG.E R7, desc[UR12][R2.64+-0x68] ;  /* 0xffff980c02077981 */ /* 0x000ee4000c1e1900 */
[----:B------:R-:W-:Y:S02]  /*1e90*/  FFMA R163, R27, R0, R4 ;  /* 0x000000001ba37223 */ /* 0x000fe40000000004 */
[----:B------:R-:W3:Y:S04]  /*1ea0*/  LDG.E R4, desc[UR12][R2.64+-0x6c] ;  /* 0xffff940c02047981 */ /* 0x000ee8000c1e1900 */
[----:B------:R-:W3:Y:S04]  /*1eb0*/  LDG.E R0, desc[UR12][R2.64+-0x64] ;  /* 0xffff9c0c02007981 */ /* 0x000ee8000c1e1900 */
[----:B------:R-:W3:Y:S01]  /*1ec0*/  LDG.E R5, desc[UR12][R2.64+-0x60] ;  /* 0xffffa00c02057981 */ /* 0x000ee2000c1e1900 */
[----:B------:R-:W-:-:S04]  /*1ed0*/  FFMA R158, R28, R157, R163 ;  /* 0x0000009d1c9e7223 */ /* 0x000fc800000000a3 */
[----:B------:R-:W-:Y:S02]  /*1ee0*/  FFMA R157, R29, R152, R158 ;  /* 0x000000981d9d7223 */ /* 0x000fe4000000009e */
[----:B------:R-:W3:Y:S02]  /*1ef0*/  LDG.E R158, desc[UR12][R2.64+-0x3c] ;  /* 0xffffc40c029e7981 */ /* 0x000ee4000c1e1900 */
[----:B------:R-:W-:Y:S02]  /*1f00*/  FFMA R152, R30, R155, R157 ;  /* 0x0000009b1e987223 */ /* 0x000fe4000000009d */
[----:B------:R-:W3:Y:S02]  /*1f10*/  LDG.E R157, desc[UR12][R2.64+-0x40] ;  /* 0xffffc00c029d7981 */ /* 0x000ee4000c1e1900 */
[----:B------:R-:W-:Y:S02]  /*1f20*/  FFMA R155, R31, R150, R152 ;  /* 0x000000961f9b7223 */ /* 0x000fe40000000098 */
[----:B------:R-:W3:Y:S02]  /*1f30*/  LDG.E R152, desc[UR12][R2.64+-0x54] ;  /* 0xffffac0c02987981 */ /* 0x000ee4000c1e1900 */
[----:B------:R-:W-:-:S02]  /*1f40*/  FFMA R150, R32, R153, R155 ;  /* 0x0000009920967223 */ /* 0x000fc4000000009b */
[----:B------:R-:W3:Y:S02]  /*1f50*/  LDG.E R155, desc[UR12][R2.64+-0x48] ;  /* 0xffffb80c029b7981 */ /* 0x000ee4000c1e1900 */
[----:B------:R-:W-:Y:S02]  /*1f60*/  FFMA R153, R33, R148, R150 ;  /* 0x0000009421997223 */ /* 0x000fe40000000096 */
[----:B------:R-:W3:Y:S02]  /*1f70*/  LDG.E R150, desc[UR12][R2.64+-0x5c] ;  /* 0xffffa40c02967981 */ /* 0x000ee4000c1e1900 */
        /* <DEDUP_REMOVED lines=17> */
[----:B--2---:R-:W-:Y:S02]  /*2090*/  FFMA R149, R43, R14, R144 ;  /* 0x0000000e2b957223 */ /* 0x004fe40000000090 */
[----:B------:R-:W2:Y:S02]  /*20a0*/  LDG.E R144, desc[UR12][R2.64+-0x34] ;  /* 0xffffcc0c02907981 */ /* 0x000ea4000c1e1900 */
[----:B----4-:R-:W-:-:S02]  /*20b0*/  FFMA R14, R44, R145, R149 ;  /* 0x000000912c0e7223 */ /* 0x010fc40000000095 */
[----:B------:R-:W4:Y:S02]  /*20c0*/  LDG.E R149, desc[UR12][R2.64+-0x30] ;  /* 0xffffd00c02957981 */ /* 0x000f24000c1e1900 */
[----:B------:R-:W-:Y:S02]  /*20d0*/  FFMA R145, R45, R12, R14 ;  /* 0x0000000c2d917223 */ /* 0x000fe4000000000e */
[----:B------:R-:W4:Y:S02]  /*20e0*/  LDG.E R14, desc[UR12][R2.64+-0x1c] ;  /* 0xffffe40c020e7981 */ /* 0x000f24000c1e1900 */
[----:B---3--:R-:W-:Y:S02]  /*20f0*/  FFMA R12, R46, R15, R145 ;  /* 0x0000000f2e0c7223 */ /* 0x008fe40000000091 */
        /* <DEDUP_REMOVED lines=37> */
[----:B------:R-:W-:-:S04]  /*2350*/  FFMA R147, R65, R158, R150 ;  /* 0x0000009e41937223 */ /* 0x000fc80000000096 */
[----:B------:R-:W-:Y:S02]  /*2360*/  FFMA R150, R66, R159, R147 ;  /* 0x0000009f42967223 */ /* 0x000fe40000000093 */
[----:B------:R-:W3:Y:S04]  /*2370*/  LDG.E R147, desc[UR12][R2.64+0x18] ;  /* 0x0000180c02937981 */ /* 0x000ee8000c1e1900 */
[----:B------:R-:W3:Y:S01]  /*2380*/  LDG.E R159, desc[UR12][R2.64+0x70] ;  /* 0x0000700c029f7981 */ /* 0x000ee2000c1e1900 */
[----:B--2---:R-:W-:-:S03]  /*2390*/  FFMA R153, R67, R144, R150 ;  /* 0x0000009043997223 */ /* 0x004fc60000000096 */
[----:B------:R-:W2:Y:S01]  /*23a0*/  LDG.E R144, desc[UR12][R2.64+0x1c] ;  /* 0x00001c0c02907981 */ /* 0x000ea2000c1e1900 */
[----:B----4-:R-:W-:-:S03]  /*23b0*/  FFMA R150, R68, R149, R153 ;  /* 0x0000009544967223 */ /* 0x010fc60000000099 */
[----:B------:R-:W4:Y:S01]  /*23c0*/  LDG.E R149, desc[UR12][R2.64+0x20] ;  /* 0x0000200c02957981 */ /* 0x000f22000c1e1900 */
[----:B------:R-:W-:-:S03]  /*23d0*/  FFMA R153, R69, R146, R150 ;  /* 0x0000009245997223 */ /* 0x000fc60000000096 */
[----:B------:R-:W4:Y:S01]  /*23e0*/  LDG.E R146, desc[UR12][R2.64+0x24] ;  /* 0x0000240c02927981 */ /* 0x000f22000c1e1900 */
[----:B------:R-:W-:-:S03]  /*23f0*/  FFMA R150, R70, R151, R153 ;  /* 0x0000009746967223 */ /* 0x000fc60000000099 */
[----:B------:R-:W4:Y:S01]  /*2400*/  LDG.E R151, desc[UR12][R2.64+0x28] ;  /* 0x0000280c02977981 */ /* 0x000f22000c1e1900 */
[----:B------:R-:W-:-:S03]  /*2410*/  FFMA R153, R71, R148, R150 ;  /* 0x0000009447997223 */ /* 0x000fc60000000096 */
[----:B------:R-:W4:Y:S01]  /*2420*/  LDG.E R148, desc[UR12][R2.64+0x2c] ;  /* 0x00002c0c02947981 */ /* 0x000f22000c1e1900 */
[----:B---3--:R-:W-:-:S03]  /*2430*/  FFMA R150, R72, R145, R153 ;  /* 0x0000009148967223 */ /* 0x008fc60000000099 */
[----:B------:R-:W3:Y:S01]  /*2440*/  LDG.E R145, desc[UR12][R2.64+0x30] ;  /* 0x0000300c02917981 */ /* 0x000ee2000c1e1900 */
[----:B------:R-:W-:-:S03]  /*2450*/  FFMA R153, R73, R14, R150 ;  /* 0x0000000e49997223 */ /* 0x000fc60000000096 */
        /* <DEDUP_REMOVED lines=24> */
[----:B------:R-:W3:Y:S04]  /*25e0*/  LDG.E R8, desc[UR12][R2.64+0x64] ;  /* 0x0000640c02087981 */ /* 0x000ee8000c1e1900 */
[----:B------:R-:W3:Y:S04]  /*25f0*/  LDG.E R150, desc[UR12][R2.64+0x84] ;  /* 0x0000840c02967981 */ /* 0x000ee8000c1e1900 */
[----:B------:R-:W3:Y:S01]  /*2600*/  LDG.E R153, desc[UR12][R2.64+0x88] ;  /* 0x0000880c02997981 */ /* 0x000ee2000c1e1900 */
[----:B------:R-:W-:-:S04]  /*2610*/  FFMA R158, R86, R147, R163 ;  /* 0x00000093569e7223 */ /* 0x000fc800000000a3 */
[----:B--2---:R-:W-:Y:S02]  /*2620*/  FFMA R147, R87, R144, R158 ;  /* 0x0000009057937223 */ /* 0x004fe4000000009e */
[----:B------:R-:W2:Y:S02]  /*2630*/  LDG.E R158, desc[UR12][R2.64+0xdc] ;  /* 0x0000dc0c029e7981 */ /* 0x000ea4000c1e1900 */
[----:B----4-:R-:W-:-:S04]  /*2640*/  FFMA R144, R88, R149, R147 ;  /* 0x0000009558907223 */ /* 0x010fc80000000093 */
[----:B------:R-:W-:-:S04]  /*2650*/  FFMA R147, R89, R146, R144 ;  /* 0x0000009259937223 */ /* 0x000fc80000000090 */
[----:B------:R-:W-:-:S04]  /*2660*/  FFMA R144, R90, R151, R147 ;  /* 0x000000975a907223 */ /* 0x000fc80000000093 */
[----:B------:R-:W-:-:S04]  /*2670*/  FFMA R147, R91, R148, R144 ;  /* 0x000000945b937223 */ /* 0x000fc80000000090 */
[----:B---3--:R-:W-:-:S04]  /*2680*/  FFMA R144, R92, R145, R147 ;  /* 0x000000915c907223 */ /* 0x008fc80000000093 */
[----:B------:R-:W-:-:S04]  /*2690*/  FFMA R145, R93, R14, R144 ;  /* 0x0000000e5d917223 */ /* 0x000fc80000000090 */
[----:B------:R-:W-:-:S04]  /*26a0*/  FFMA R14, R94, R15, R145 ;  /* 0x0000000f5e0e7223 */ /* 0x000fc80000000091 */
[----:B------:R-:W-:Y:S02]  /*26b0*/  FFMA R15, R95, R12, R14 ;  /* 0x0000000c5f0f7223 */ /* 0x000fe4000000000e */
[----:B------:R-:W3:Y:S02]  /*26c0*/  LDG.E R12, desc[UR12][R2.64+0x8c] ;  /* 0x00008c0c020c7981 */ /* 0x000ee4000c1e1900 */
[----:B------:R-:W-:Y:S02]  /*26d0*/  FFMA R14, R96, R13, R15 ;  /* 0x0000000d600e7223 */ /* 0x000fe4000000000f */
[----:B------:R-:W4:Y:S02]  /*26e0*/  LDG.E R13, desc[UR12][R2.64+0x90] ;  /* 0x0000900c020d7981 */ /* 0x000f24000c1e1900 */
[----:B------:R-:W-:Y:S02]  /*26f0*/  FFMA R15, R97, R10, R14 ;  /* 0x0000000a610f7223 */ /* 0x000fe4000000000e */
[----:B------:R-:W2:Y:S02]  /*2700*/  LDG.E R10, desc[UR12][R2.64+0x94] ;  /* 0x0000940c020a7981 */ /* 0x000ea4000c1e1900 */
[----:B------:R-:W-:-:S02]  /*2710*/  FFMA R14, R98, R11, R15 ;  /* 0x0000000b620e7223 */ /* 0x000fc4000000000f */
[----:B------:R-:W2:Y:S02]  /*2720*/  LDG.E R11, desc[UR12][R2.64+0x98] ;  /* 0x0000980c020b7981 */ /* 0x000ea4000c1e1900 */
[----:B------:R-:W-:Y:S02]  /*2730*/  FFMA R15, R99, R0, R14 ;  /* 0x00000000630f7223 */ /* 0x000fe4000000000e */
[----:B------:R-:W2:Y:S02]  /*2740*/  LDG.E R0, desc[UR12][R2.64+0x9c] ;  /* 0x00009c0c02007981 */ /* 0x000ea4000c1e1900 */
        /* <DEDUP_REMOVED lines=27> */
[----:B------:R-:W2:Y:S04]  /*2900*/  LDG.E R148, desc[UR12][R2.64+0xd4] ;  /* 0x0000d40c02947981 */ /* 0x000ea8000c1e1900 */
[----:B------:R-:W2:Y:S04]  /*2910*/  LDG.E R159, desc[UR12][R2.64+0xd8] ;  /* 0x0000d80c029f7981 */ /* 0x000ea8000c1e1900 */
[----:B------:R-:W2:Y:S04]  /*2920*/  LDG.E R157, desc[UR12][R2.64+0xe0] ;  /* 0x0000e00c029d7981 */ /* 0x000ea8000c1e1900 */
[----:B------:R-:W2:Y:S04]  /*2930*/  LDG.E R156, desc[UR12][R2.64+0xe4] ;  /* 0x0000e40c029c7981 */ /* 0x000ea8000c1e1900 */
[----:B------:R-:W2:Y:S01]  /*2940*/  LDG.E R155, desc[UR12][R2.64+0xe8] ;  /* 0x0000e80c029b7981 */ /* 0x000ea2000c1e1900 */
[----:B------:R-:W-:-:S03]  /*2950*/  FFMA R160, R114, R153, R151 ;  /* 0x0000009972a07223 */ /* 0x000fc60000000097 */
[----:B------:R-:W2:Y:S04]  /*2960*/  LDG.E R154, desc[UR12][R2.64+0xec] ;  /* 0x0000ec0c029a7981 */ /* 0x000ea8000c1e1900 */
[----:B------:R-:W2:Y:S04]  /*2970*/  LDG.E R153, desc[UR12][R2.64+0xf0] ;  /* 0x0000f00c02997981 */ /* 0x000ea8000c1e1900 */
[----:B------:R-:W2:Y:S04]  /*2980*/  LDG.E R152, desc[UR12][R2.64+0xf4] ;  /* 0x0000f40c02987981 */ /* 0x000ea8000c1e1900 */
[----:B------:R-:W2:Y:S04]  /*2990*/  LDG.E R151, desc[UR12][R2.64+0xf8] ;  /* 0x0000f80c02977981 */ /* 0x000ea8000c1e1900 */
[----:B------:R0:W2:Y:S01]  /*29a0*/  LDG.E R150, desc[UR12][R2.64+0xfc] ;  /* 0x0000fc0c02967981 */ /* 0x0000a2000c1e1900 */
[----:B------:R-:W-:Y:S01]  /*29b0*/  UIADD3 UR4, UPT, UPT, UR4, 0x1, URZ ;  /* 0x0000000104047890 */ /* 0x000fe2000fffe0ff */
[----:B0-----:R-:W-:-:S04]  /*29c0*/  IADD3 R2, P0, PT, R2, 0x200, RZ ;  /* 0x0000020002027810 */ /* 0x001fc80007f1e0ff */
[----:B------:R-:W-:Y:S01]  /*29d0*/  IADD3.X R3, PT, PT, RZ, R3, RZ, P0, !PT ;  /* 0x00000003ff037210 */ /* 0x000fe200007fe4ff */
[----:B---3--:R-:W-:-:S04]  /*29e0*/  FFMA R161, R115, R12, R160 ;  /* 0x0000000c73a17223 */ /* 0x008fc800000000a0 */
[----:B----4-:R-:W-:-:S04]  /*29f0*/  FFMA R12, R116, R13, R161 ;  /* 0x0000000d740c7223 */ /* 0x010fc800000000a1 */
[----:B--2---:R-:W-:-:S04]  /*2a00*/  FFMA R13, R117, R10, R12 ;  /* 0x0000000a750d7223 */ /* 0x004fc8000000000c */
        /* <DEDUP_REMOVED lines=25> */
[----:B------:R-:W-:-:S03]  /*2ba0*/  IADD3 R5, PT, PT, R1, UR5, RZ ;  /* 0x0000000501057c10 */ /* 0x000fc6000fffe0ff */
[----:B------:R-:W-:Y:S01]  /*2bb0*/  FFMA R0, R143, R150, R0 ;  /* 0x000000968f007223 */ /* 0x000fe20000000000 */
[----:B------:R-:W-:-:S04]  /*2bc0*/  UIADD3 UR5, UP0, UPT, UR5, 0x4, URZ ;  /* 0x0000000405057890 */ /* 0x000fc8000ff1e0ff */
[----:B------:R0:W-:Y:S01]  /*2bd0*/  STL [R5+0xc40], R0 ;  /* 0x000c400005007387 */ /* 0x0001e20000100800 */
[----:B------:R-:W-:Y:S02]  /*2be0*/  UIADD3.X UR6, UPT, UPT, URZ, UR6, URZ, UP0, !UPT ;  /* 0x00000006ff067290 */ /* 0x000fe400087fe4ff */
[----:B------:R-:W-:-:S09]  /*2bf0*/  UISETP.NE.AND UP0, UPT, UR4, 0xa, UPT ;  /* 0x0000000a0400788c */ /* 0x000fd2000bf05270 */
[----:B0-----:R-:W-:Y:S05]  /*2c00*/  BRA.U UP0, `(.L_x_3) ;  /* 0xffffffed00c87547 */ /* 0x001fea000b83ffff */
[----:B------:R-:W2:Y:S04]  /*2c10*/  LDL.128 R12, [R1+0xc40] ;  /* 0x000c4000010c7983 */ /* 0x000ea80000100c00 */
[----:B------:R-:W3:Y:S04]  /*2c20*/  LDL.128 R4, [R1+0xc50] ;  /* 0x000c500001047983 */ /* 0x000ee80000100c00 */
[----:B------:R-:W4:Y:S01]  /*2c30*/  LDL.64 R2, [R1+0xc60] ;  /* 0x000c600001027983 */ /* 0x000f220000100a00 */
[----:B------:R-:W-:Y:S01]  /*2c40*/  MOV R8, 0x437c0000 ;  /* 0x437c000000087802 */ /* 0x000fe20000000f00 */
[----:B------:R-:W-:Y:S01]  /*2c50*/  BSSY.RECONVERGENT B0, `(.L_x_4) ;  /* 0x0000085000007945 */ /* 0x000fe20003800200 */
[----:B--2---:R-:W-:-:S04]  /*2c60*/  FSETP.GT.AND P0, PT, R13, R12, PT ;  /* 0x0000000c0d00720b */ /* 0x004fc80003f04000 */
[----:B------:R-:W-:-:S04]  /*2c70*/  FSEL R9, R13, R12, P0 ;  /* 0x0000000c0d097208 */ /* 0x000fc80000000000 */
[----:B------:R-:W-:-:S04]  /*2c80*/  FSETP.GT.AND P0, PT, R14, R9, PT ;  /* 0x000000090e00720b */ /* 0x000fc80003f04000 */
[----:B------:R-:W-:-:S04]  /*2c90*/  FSEL R0, R14, R9, P0 ;  /* 0x000000090e007208 */ /* 0x000fc80000000000 */
[----:B------:R-:W-:-:S04]  /*2ca0*/  FSETP.GT.AND P0, PT, R15, R0, PT ;  /* 0x000000000f00720b */ /* 0x000fc80003f04000 */
[----:B------:R-:W-:-:S04]  /*2cb0*/  FSEL R9, R15, R0, P0 ;  /* 0x000000000f097208 */ /* 0x000fc80000000000 */
[----:B---3--:R-:W-:-:S04]  /*2cc0*/  FSETP.GT.AND P0, PT, R4, R9, PT ;  /* 0x000000090400720b */ /* 0x008fc80003f04000 */
[----:B------:R-:W-:-:S04]  /*2cd0*/  FSEL R0, R4, R9, P0 ;  /* 0x0000000904007208 */ /* 0x000fc80000000000 */
[----:B------:R-:W-:-:S04]  /*2ce0*/  FSETP.GT.AND P0, PT, R5, R0, PT ;  /* 0x000000000500720b */ /* 0x000fc80003f04000 */
[----:B------:R-:W-:-:S04]  /*2cf0*/  FSEL R9, R5, R0, P0 ;  /* 0x0000000005097208 */ /* 0x000fc80000000000 */
[----:B------:R-:W-:-:S04]  /*2d00*/  FSETP.GT.AND P0, PT, R6, R9, PT ;  /* 0x000000090600720b */ /* 0x000fc80003f04000 */
[----:B------:R-:W-:-:S04]  /*2d10*/  FSEL R0, R6, R9, P0 ;  /* 0x0000000906007208 */ /* 0x000fc80000000000 */
[----:B------:R-:W-:-:S04]  /*2d20*/  FSETP.GT.AND P0, PT, R7, R0, PT ;  /* 0x000000000700720b */ /* 0x000fc80003f04000 */
[----:B------:R-:W-:-:S04]  /*2d30*/  FSEL R9, R7, R0, P0 ;  /* 0x0000000007097208 */ /* 0x000fc80000000000 */
[----:B----4-:R-:W-:-:S04]  /*2d40*/  FSETP.GT.AND P0, PT, R2, R9, PT ;  /* 0x000000090200720b */ /* 0x010fc80003f04000 */
[----:B------:R-:W-:Y:S01]  /*2d50*/  FSEL R0, R2, R9, P0 ;  /* 0x0000000902007208 */ /* 0x000fe20000000000 */
[----:B------:R-:W-:-:S03]  /*2d60*/  HFMA2 R9, -RZ, RZ, 0.96630859375, -0.0022525787353515625 ;  /* 0x3bbb989dff097431 */ /* 0x000fc600000001ff */
[----:B------:R-:W-:-:S04]  /*2d70*/  FSETP.GT.AND P0, PT, R3, R0, PT ;  /* 0x000000000300720b */ /* 0x000fc80003f04000 */
[----:B------:R-:W-:-:S05]  /*2d80*/  FSEL R11, R3, R0, P0 ;  /* 0x00000000030b7208 */ /* 0x000fca0000000000 */
[--C-:B------:R-:W-:Y:S01]  /*2d90*/  FADD R12, R12, -R11.reuse ;  /* 0x8000000b0c0c7221 */ /* 0x100fe20000000000 */
[--C-:B------:R-:W-:Y:S01]  /*2da0*/  FADD R148, R13, -R11.reuse ;  /* 0x8000000b0d947221 */ /* 0x100fe20000000000 */
[--C-:B------:R-:W-:Y:S01]  /*2db0*/  FADD R152, R14, -R11.reuse ;  /* 0x8000000b0e987221 */ /* 0x100fe20000000000 */
[--C-:B------:R-:W-:Y:S01]  /*2dc0*/  FADD R14, R5, -R11.reuse ;  /* 0x8000000b050e7221 */ /* 0x100fe20000000000 */
[-C--:B------:R-:W-:Y:S01]  /*2dd0*/  FFMA.SAT R145, R12, R9.reuse, 0.5 ;  /* 0x3f0000000c917423 */ /* 0x080fe20000002009 */
[-C--:B------:R-:W-:Y:S01]  /*2de0*/  FFMA.SAT R13, R148, R9.reuse, 0.5 ;  /* 0x3f000000940d7423 */ /* 0x080fe20000002009 */
[--C-:B------:R-:W-:Y:S01]  /*2df0*/  FADD R144, R15, -R11.reuse ;  /* 0x8000000b0f907221 */ /* 0x100fe20000000000 */
[--C-:B------:R-:W-:Y:S01]  /*2e00*/  FADD R150, R4, -R11.reuse ;  /* 0x8000000b04967221 */ /* 0x100fe20000000000 */
[-C--:B------:R-:W-:Y:S01]  /*2e10*/  FFMA.RM R0, R145, R8.reuse, 12582913 ;  /* 0x4b40000191007423 */ /* 0x080fe20000004008 */
[-C--:B------:R-:W-:Y:S01]  /*2e20*/  FFMA.RM R10, R13, R8.reuse, 12582913 ;  /* 0x4b4000010d0a7423 */ /* 0x080fe20000004008 */
[-C--:B------:R-:W-:Y:S01]  /*2e30*/  FFMA.SAT R13, R152, R9.reuse, 0.5 ;  /* 0x3f000000980d7423 */ /* 0x080fe20000002009 */
[----:B------:R-:W-:Y:S01]  /*2e40*/  FADD R146, R7, -R11 ;  /* 0x8000000b07927221 */ /* 0x000fe20000000000 */
[----:B------:R-:W-:Y:S01]  /*2e50*/  FADD R145, R0, -12583039 ;  /* 0xcb40007f00917421 */ /* 0x000fe20000000000 */
[----:B------:R-:W-:Y:S01]  /*2e60*/  FADD R5, R10, -12583039 ;  /* 0xcb40007f0a057421 */ /* 0x000fe20000000000 */
[-C--:B------:R-:W-:Y:S01]  /*2e70*/  FFMA.SAT R147, R144, R9.reuse, 0.5 ;  /* 0x3f00000090937423 */ /* 0x080fe20000002009 */
[-C--:B------:R-:W-:Y:S01]  /*2e80*/  FFMA.SAT R149, R150, R9.reuse, 0.5 ;  /* 0x3f00000096957423 */ /* 0x080fe20000002009 */
[----:B------:R-:W-:Y:S01]  /*2e90*/  FFMA R145, R12, 1.4426950216293334961, -R145 ;  /* 0x3fb8aa3b0c917823 */ /* 0x000fe20000000891 */
[----:B------:R-:W-:Y:S01]  /*2ea0*/  FFMA R7, R148, 1.4426950216293334961, -R5 ;  /* 0x3fb8aa3b94077823 */ /* 0x000fe20000000805 */
[-C--:B------:R-:W-:Y:S01]  /*2eb0*/  FFMA.RM R4, R13, R8.reuse, 12582913 ;  /* 0x4b4000010d047423 */ /* 0x080fe20000004008 */
[-C--:B------:R-:W-:Y:S01]  /*2ec0*/  FFMA.SAT R151, R14, R9.reuse, 0.5 ;  /* 0x3f0000000e977423 */ /* 0x080fe20000002009 */
[----:B------:R-:W-:Y:S01]  /*2ed0*/  FFMA R145, R12, 1.925963033500011079e-08, R145 ;  /* 0x32a570600c917823 */ /* 0x000fe20000000091 */
[----:B------:R-:W-:Y:S01]  /*2ee0*/  FADD R12, R6, -R11 ;  /* 0x8000000b060c7221 */ /* 0x000fe20000000000 */
[----:B------:R-:W-:Y:S01]  /*2ef0*/  FFMA R13, R148, 1.925963033500011079e-08, R7 ;  /* 0x32a57060940d7823 */ /* 0x000fe20000000007 */
[-C--:B------:R-:W-:Y:S01]  /*2f00*/  FFMA.RM R6, R147, R8.reuse, 12582913 ;  /* 0x4b40000193067423 */ /* 0x080fe20000004008 */
[-C--:B------:R-:W-:Y:S01]  /*2f10*/  FFMA.RM R7, R149, R8.reuse, 12582913 ;  /* 0x4b40000195077423 */ /* 0x080fe20000004008 */
[----:B------:R0:W1:Y:S01]  /*2f20*/  MUFU.EX2 R5, R145 ;  /* 0x0000009100057308 */ /* 0x0000620000000800 */
[--C-:B------:R-:W-:Y:S01]  /*2f30*/  FADD R2, R2, -R11.reuse ;  /* 0x8000000b02027221 */ /* 0x100fe20000000000 */
[----:B------:R-:W-:Y:S01]  /*2f40*/  FADD R147, R6, -12583039 ;  /* 0xcb40007f06937421 */ /* 0x000fe20000000000 */
[----:B------:R-:W-:Y:S01]  /*2f50*/  FADD R149, R7, -12583039 ;  /* 0xcb40007f07957421 */ /* 0x000fe20000000000 */
[----:B------:R-:W-:Y:S01]  /*2f60*/  FADD R148, R3, -R11 ;  /* 0x8000000b03947221 */ /* 0x000fe20000000000 */
[-C--:B------:R-:W-:Y:S01]  /*2f70*/  FFMA.RM R11, R151, R8.reuse, 12582913 ;  /* 0x4b400001970b7423 */ /* 0x080fe20000004008 */
[----:B------:R-:W-:Y:S01]  /*2f80*/  FADD R15, R4, -12583039 ;  /* 0xcb40007f040f7421 */ /* 0x000fe20000000000 */
[----:B------:R-:W-:Y:S01]  /*2f90*/  FFMA R149, R150, 1.4426950216293334961, -R149 ;  /* 0x3fb8aa3b96957823 */ /* 0x000fe20000000895 */
[-C--:B------:R-:W-:Y:S01]  /*2fa0*/  FFMA.SAT R153, R146, R9.reuse, 0.5 ;  /* 0x3f00000092997423 */ /* 0x080fe20000002009 */
[----:B0-----:R-:W-:Y:S01]  /*2fb0*/  FFMA R145, R144, 1.4426950216293334961, -R147 ;  /* 0x3fb8aa3b90917823 */ /* 0x001fe20000000893 */
[-C--:B------:R-:W-:Y:S01]  /*2fc0*/  FFMA.SAT R155, R2, R9.reuse, 0.5 ;  /* 0x3f000000029b7423 */ /* 0x080fe20000002009 */
[----:B------:R-:W-:Y:S01]  /*2fd0*/  FFMA R151, R150, 1.925963033500011079e-08, R149 ;  /* 0x32a5706096977823 */ /* 0x000fe20000000095 */
[-C--:B------:R-:W-:Y:S01]  /*2fe0*/  FFMA.SAT R149, R12, R9.reuse, 0.5 ;  /* 0x3f0000000c957423 */ /* 0x080fe20000002009 */
[----:B------:R-:W-:Y:S01]  /*2ff0*/  FFMA R3, R144, 1.925963033500011079e-08, R145 ;  /* 0x32a5706090037823 */ /* 0x000fe20000000091 */
[----:B------:R-:W-:Y:S01]  /*3000*/  FADD R145, R11, -12583039 ;  /* 0xcb40007f0b917421 */ /* 0x000fe20000000000 */
[----:B------:R-:W-:Y:S01]  /*3010*/  FFMA.SAT R157, R148, R9, 0.5 ;  /* 0x3f000000949d7423 */ /* 0x000fe20000002009 */
[-C--:B------:R-:W-:Y:S01]  /*3020*/  FFMA.RM R149, R149, R8.reuse, 12582913 ;  /* 0x4b40000195957423 */ /* 0x080fe20000004008 */
[----:B------:R-:W-:Y:S01]  /*3030*/  FFMA R15, R152, 1.4426950216293334961, -R15 ;  /* 0x3fb8aa3b980f7823 */ /* 0x000fe2000000080f */
[----:B------:R-:W-:Y:S01]  /*3040*/  FFMA R9, R14, 1.4426950216293334961, -R145 ;  /* 0x3fb8aa3b0e097823 */ /* 0x000fe20000000891 */
[-C--:B------:R-:W-:Y:S01]  /*3050*/  FFMA.RM R145, R153, R8.reuse, 12582913 ;  /* 0x4b40000199917423 */ /* 0x080fe20000004008 */
[----:B------:R0:W-:Y:S01]  /*3060*/  MUFU.EX2 R150, R3 ;  /* 0x0000000300967308 */ /* 0x0001e20000000800 */
[----:B------:R-:W-:Y:S01]  /*3070*/  FADD R153, R149, -12583039 ;  /* 0xcb40007f95997421 */ /* 0x000fe20000000000 */
[----:B------:R-:W-:Y:S01]  /*3080*/  FFMA R15, R152, 1.925963033500011079e-08, R15 ;  /* 0x32a57060980f7823 */ /* 0x000fe2000000000f */
[----:B------:R-:W-:Y:S01]  /*3090*/  FFMA.RM R144, R157, R8, 12582913 ;  /* 0x4b4000019d907423 */ /* 0x000fe20000004008 */
[----:B------:R-:W-:Y:S01]  /*30a0*/  FFMA R14, R14, 1.925963033500011079e-08, R9 ;  /* 0x32a570600e0e7823 */ /* 0x000fe20000000009 */
[----:B------:R-:W-:Y:S01]  /*30b0*/  FFMA R153, R12, 1.4426950216293334961, -R153 ;  /* 0x3fb8aa3b0c997823 */ /* 0x000fe20000000899 */
[----:B------:R-:W-:-:S02]  /*30c0*/  SHF.L.U32 R10, R10, 0x17, RZ ;  /* 0x000000170a0a7819 */ /* 0x000fc400000006ff */
[----:B------:R-:W2:Y:S01]  /*30d0*/  MUFU.EX2 R13, R13 ;  /* 0x0000000d000d7308 */ /* 0x000ea20000000800 */
[----:B0-----:R-:W-:Y:S01]  /*30e0*/  FADD R3, R145, -12583039 ;  /* 0xcb40007f91037421 */ /* 0x001fe20000000000 */
[----:B------:R-:W-:Y:S01]  /*30f0*/  FFMA R153, R12, 1.925963033500011079e-08, R153 ;  /* 0x32a570600c997823 */ /* 0x000fe20000000099 */
[----:B------:R-:W-:Y:S02]  /*3100*/  SHF.L.U32 R4, R4, 0x17, RZ ;  /* 0x0000001704047819 */ /* 0x000fe400000006ff */
[C---:B------:R-:W-:Y:S01]  /*3110*/  FFMA R3, R146.reuse, 1.4426950216293334961, -R3 ;  /* 0x3fb8aa3b92037823 */ /* 0x040fe20000000803 */
[----:B------:R-:W-:Y:S02]  /*3120*/  SHF.L.U32 R11, R11, 0x17, RZ ;  /* 0x000000170b0b7819 */ /* 0x000fe400000006ff */
[----:B------:R0:W3:Y:S01]  /*3130*/  MUFU.EX2 R147, R15 ;  /* 0x0000000f00937308 */ /* 0x0000e20000000800 */
[----:B------:R-:W-:Y:S01]  /*3140*/  FFMA R12, R146, 1.925963033500011079e-08, R3 ;  /* 0x32a57060920c7823 */ /* 0x000fe20000000003 */
[----:B------:R-:W-:-:S02]  /*3150*/  SHF.L.U32 R149, R149, 0x17, RZ ;  /* 0x0000001795957819 */ /* 0x000fc400000006ff */
[----:B------:R-:W-:-:S04]  /*3160*/  SHF.L.U32 R145, R145, 0x17, RZ ;  /* 0x0000001791917819 */ /* 0x000fc800000006ff */
[----:B------:R4:W5:Y:S01]  /*3170*/  MUFU.EX2 R9, R151 ;  /* 0x0000009700097308 */ /* 0x0009620000000800 */
[----:B0-----:R-:W-:Y:S01]  /*3180*/  FFMA.RM R15, R155, R8, 12582913 ;  /* 0x4b4000019b0f7423 */ /* 0x001fe20000004008 */
[----:B------:R-:W-:-:S03]  /*3190*/  SHF.L.U32 R8, R0, 0x17, RZ ;  /* 0x0000001700087819 */ /* 0x000fc600000006ff */
[----:B------:R-:W-:Y:S02]  /*31a0*/  FADD R3, R15, -12583039 ;  /* 0xcb40007f0f037421 */ /* 0x000fe40000000000 */
[----:B-1----:R-:W-:Y:S01]  /*31b0*/  FMUL R5, R8, R5 ;  /* 0x0000000508057220 */ /* 0x002fe20000400000 */
[----:B------:R-:W0:Y:S01]  /*31c0*/  MUFU.EX2 R14, R14 ;  /* 0x0000000e000e7308 */ /* 0x000e220000000800 */
[----:B------:R-:W-:Y:S01]  /*31d0*/  FFMA R3, R2, 1.4426950216293334961, -R3 ;  /* 0x3fb8aa3b02037823 */ /* 0x000fe20000000803 */
[----:B----4-:R-:W-:-:S03]  /*31e0*/  FADD R151, R144, -12583039 ;  /* 0xcb40007f90977421 */ /* 0x010fc60000000000 */
[----:B------:R-:W-:Y:S01]  /*31f0*/  FFMA R146, R2, 1.925963033500011079e-08, R3 ;  /* 0x32a5706002927823 */ /* 0x000fe20000000003 */
[----:B--2---:R-:W-:Y:S01]  /*3200*/  FMUL R2, R10, R13 ;  /* 0x0000000d0a027220 */ /* 0x004fe20000400000 */
[----:B------:R-:W-:Y:S01]  /*3210*/  FADD R13, RZ, R5 ;  /* 0x00000005ff0d7221 */ /* 0x000fe20000000000 */
[----:B------:R-:W1:Y:S01]  /*3220*/  MUFU.EX2 R0, R153 ;  /* 0x0000009900007308 */ /* 0x000e620000000800 */
[----:B---3--:R-:W-:Y:S01]  /*3230*/  FMUL R3, R4, R147 ;  /* 0x0000009304037220 */ /* 0x008fe20000400000 */
[----:B------:R-:W-:Y:S01]  /*3240*/  SHF.L.U32 R147, R6, 0x17, RZ ;  /* 0x0000001706937819 */ /* 0x000fe200000006ff */
[----:B------:R-:W-:Y:S01]  /*3250*/  FADD R4, R13, R2 ;  /* 0x000000020d047221 */ /* 0x000fe20000000000 */
[----:B------:R-:W-:Y:S01]  /*3260*/  FFMA R151, R148, 1.4426950216293334961, -R151 ;  /* 0x3fb8aa3b94977823 */ /* 0x000fe20000000897 */
[----:B------:R-:W-:Y:S02]  /*3270*/  SHF.L.U32 R6, R7, 0x17, RZ ;  /* 0x0000001707067819 */ /* 0x000fe400000006ff */
[----:B------:R-:W-:Y:S01]  /*3280*/  FMUL R8, R147, R150 ;  /* 0x0000009693087220 */ /* 0x000fe20000400000 */
[----:B------:R-:W2:Y:S01]  /*3290*/  MUFU.EX2 R12, R12 ;  /* 0x0000000c000c7308 */ /* 0x000ea20000000800 */
[----:B------:R-:W-:Y:S01]  /*32a0*/  FADD R7, R4, R3 ;  /* 0x0000000304077221 */ /* 0x000fe20000000000 */
[----:B------:R-:W-:Y:S01]  /*32b0*/  FFMA R151, R148, 1.925963033500011079e-08, R151 ;  /* 0x32a5706094977823 */ /* 0x000fe20000000097 */
[----:B-----5:R-:W-:Y:S01]  /*32c0*/  FMUL R9, R6, R9 ;  /* 0x0000000906097220 */ /* 0x020fe20000400000 */
[----:B0-----:R-:W-:Y:S01]  /*32d0*/  FMUL R10, R11, R14 ;  /* 0x0000000e0b0a7220 */ /* 0x001fe20000400000 */
[----:B------:R-:W-:Y:S01]  /*32e0*/  FADD R4, R7, R8 ;  /* 0x0000000807047221 */ /* 0x000fe20000000000 */
[----:B------:R-:W-:-:S02]  /*32f0*/  SHF.L.U32 R13, R15, 0x17, RZ ;  /* 0x000000170f0d7819 */ /* 0x000fc400000006ff */
[----:B------:R-:W0:Y:S01]  /*3300*/  MUFU.EX2 R146, R146 ;  /* 0x0000009200927308 */ /* 0x000e220000000800 */
[----:B------:R-:W-:Y:S01]  /*3310*/  FADD R7, R4, R9 ;  /* 0x0000000904077221 */ /* 0x000fe20000000000 */
[----:B-1----:R-:W-:-:S03]  /*3320*/  FMUL R11, R149, R0 ;  /* 0x00000000950b7220 */ /* 0x002fc60000400000 */
[----:B------:R-:W-:-:S03]  /*3330*/  FADD R0, R7, R10 ;  /* 0x0000000a07007221 */ /* 0x000fc60000000000 */
[----:B------:R-:W1:Y:S01]  /*3340*/  MUFU.EX2 R151, R151 ;  /* 0x0000009700977308 */ /* 0x000e620000000800 */
[----:B--2---:R-:W-:Y:S01]  /*3350*/  FMUL R12, R145, R12 ;  /* 0x0000000c910c7220 */ /* 0x004fe20000400000 */
[----:B------:R-:W-:Y:S01]  /*3360*/  FADD R7, R0, R11 ;  /* 0x0000000b00077221 */ /* 0x000fe20000000000 */
[----:B------:R-:W-:-:S03]  /*3370*/  SHF.L.U32 R0, R144, 0x17, RZ ;  /* 0x0000001790007819 */ /* 0x000fc600000006ff */
[----:B------:R-:W-:Y:S01]  /*3380*/  FADD R4, R7, R12 ;  /* 0x0000000c07047221 */ /* 0x000fe20000000000 */
[----:B0-----:R-:W-:-:S04]  /*3390*/  FMUL R13, R13, R146 ;  /* 0x000000920d0d7220 */ /* 0x001fc80000400000 */
[----:B------:R-:W-:Y:S01]  /*33a0*/  FADD R145, R4, R13 ;  /* 0x0000000d04917221 */ /* 0x000fe20000000000 */
[----:B-1----:R-:W-:-:S04]  /*33b0*/  FMUL R0, R0, R151 ;  /* 0x0000009700007220 */ /* 0x002fc80000400000 */
[----:B------:R-:W-:-:S04]  /*33c0*/  FADD R145, R145, R0 ;  /* 0x0000000091917221 */ /* 0x000fc80000000000 */
[----:B------:R-:W0:Y:S08]  /*33d0*/  MUFU.RCP R4, R145 ;  /* 0x0000009100047308 */ /* 0x000e300000001000 */
[----:B------:R-:W1:Y:S01]  /*33e0*/  FCHK P0, R5, R145 ;  /* 0x0000009105007302 */ /* 0x000e620000000000 */
[----:B0-----:R-:W-:-:S04]  /*33f0*/  FFMA R7, -R145, R4, 1 ;  /* 0x3f80000091077423 */ /* 0x001fc80000000104 */
[----:B------:R-:W-:-:S04]  /*3400*/  FFMA R4, R4, R7, R4 ;  /* 0x0000000704047223 */ /* 0x000fc80000000004 */
[----:B------:R-:W-:-:S04]  /*3410*/  FFMA R7, R5, R4, RZ ;  /* 0x0000000405077223 */ /* 0x000fc800000000ff */
[----:B------:R-:W-:-:S04]  /*3420*/  FFMA R6, -R145, R7, R5 ;  /* 0x0000000791067223 */ /* 0x000fc80000000105 */
[----:B------:R-:W-:Y:S01]  /*3430*/  FFMA R4, R4, R6, R7 ;  /* 0x0000000604047223 */ /* 0x000fe20000000007 */
[----:B-1----:R-:W-:Y:S06]  /*3440*/  @!P0 BRA `(.L_x_5) ;  /* 0x0000000000148947 */ /* 0x002fec0003800000 */
[----:B------:R-:W-:Y:S02]  /*3450*/  MOV R14, R5 ;  /* 0x00000005000e7202 */ /* 0x000fe40000000f00 */
[----:B------:R-:W-:Y:S02]  /*3460*/  MOV R15, R145 ;  /* 0x00000091000f7202 */ /* 0x000fe40000000f00 */
[----:B------:R-:W-:-:S07]  /*3470*/  MOV R144, 0x3490 ;  /* 0x0000349000907802 */ /* 0x000fce0000000f00 */
[----:B------:R-:W-:Y:S05]  /*3480*/  CALL.REL.NOINC `($__internal_0_$__cuda_sm3x_div_rn_noftz_f32_slowpath) ;  /* 0x0000003c006c7944 */ /* 0x000fea0003c00000 */
[----:B------:R-:W-:-:S07]  /*3490*/  MOV R4, R146 ;  /* 0x0000009200047202 */ /* 0x000fce0000000f00 */
.L_x_5:
[----:B------:R-:W-:Y:S05]  /*34a0*/  BSYNC.RECONVERGENT B0 ;  /* 0x0000000000007941 */ /* 0x000fea0003800200 */
.L_x_4:
[----:B------:R-:W0:Y:S01]  /*34b0*/  MUFU.RCP R6, R145 ;  /* 0x0000009100067308 */ /* 0x000e220000001000 */
[----:B------:R-:W-:Y:S07]  /*34c0*/  BSSY.RECONVERGENT B0, `(.L_x_6) ;  /* 0x000000d000007945 */ /* 0x000fee0003800200 */
        /* <DEDUP_REMOVED lines=12> */
.L_x_7:
[----:B------:R-:W-:Y:S05]  /*3590*/  BSYNC.RECONVERGENT B0 ;  /* 0x0000000000007941 */ /* 0x000fea0003800200 */
.L_x_6:
        /* <DEDUP_REMOVED lines=14> */
.L_x_9:
[----:B------:R-:W-:Y:S05]  /*3680*/  BSYNC.RECONVERGENT B0 ;  /* 0x0000000000007941 */ /* 0x000fea0003800200 */
.L_x_8:
        /* <DEDUP_REMOVED lines=14> */
.L_x_11:
[----:B------:R-:W-:Y:S05]  /*3770*/  BSYNC.RECONVERGENT B0 ;  /* 0x0000000000007941 */ /* 0x000fea0003800200 */
.L_x_10:
[----:B------:R-:W0:Y:S01]  /*3780*/  MUFU.RCP R15, R145 ;  /* 0x00000091000f7308 */ /* 0x000e220000001000 */
[----:B------:R1:W-:Y:S01]  /*3790*/  STL.128 [R1+0xc40], R4 ;  /* 0x000c400401007387 */ /* 0x0003e20000100c00 */
[----:B------:R-:W-:Y:S06]  /*37a0*/  BSSY.RECONVERGENT B0, `(.L_x_12) ;  /* 0x000000d000007945 */ /* 0x000fec0003800200 */
[----:B------:R-:W2:Y:S01]  /*37b0*/  FCHK P0, R9, R145 ;  /* 0x0000009109007302 */ /* 0x000ea20000000000 */
[----:B0-----:R-:W-:-:S04]  /*37c0*/  FFMA R2, -R145, R15, 1 ;  /* 0x3f80000091027423 */ /* 0x001fc8000000010f */
[----:B------:R-:W-:-:S04]  /*37d0*/  FFMA R15, R15, R2, R15 ;  /* 0x000000020f0f7223 */ /* 0x000fc8000000000f */
[----:B------:R-:W-:-:S04]  /*37e0*/  FFMA R8, R9, R15, RZ ;  /* 0x0000000f09087223 */ /* 0x000fc800000000ff */
[----:B------:R-:W-:-:S04]  /*37f0*/  FFMA R3, -R145, R8, R9 ;  /* 0x0000000891037223 */ /* 0x000fc80000000109 */
[----:B------:R-:W-:Y:S01]  /*3800*/  FFMA R8, R15, R3, R8 ;  /* 0x000000030f087223 */ /* 0x000fe20000000008 */
[----:B-12---:R-:W-:Y:S06]  /*3810*/  @!P0 BRA `(.L_x_13) ;  /* 0x0000000000148947 */ /* 0x006fec0003800000 */
[----:B------:R-:W-:Y:S02]  /*3820*/  MOV R14, R9 ;  /* 0x00000009000e7202 */ /* 0x000fe40000000f00 */
[----:B------:R-:W-:Y:S02]  /*3830*/  MOV R15, R145 ;  /* 0x00000091000f7202 */ /* 0x000fe40000000f00 */
[----:B------:R-:W-:-:S07]  /*3840*/  MOV R144, 0x3860 ;  /* 0x0000386000907802 */ /* 0x000fce0000000f00 */
[----:B------:R-:W-:Y:S05]  /*3850*/  CALL.REL.NOINC `($__internal_0_$__cuda_sm3x_div_rn_noftz_f32_slowpath) ;  /* 0x0000003800787944 */ /* 0x000fea0003c00000 */
[----:B------:R-:W-:-:S07]  /*3860*/  MOV R8, R146 ;  /* 0x0000009200087202 */ /* 0x000fce0000000f00 */
.L_x_13:
[----:B------:R-:W-:Y:S05]  /*3870*/  BSYNC.RECONVERGENT B0 ;  /* 0x0000000000007941 */ /* 0x000fea0003800200 */
.L_x_12:
        /* <DEDUP_REMOVED lines=14> */
.L_x_15:
[----:B------:R-:W-:Y:S05]  /*3960*/  BSYNC.RECONVERGENT B0 ;  /* 0x0000000000007941 */ /* 0x000fea0003800200 */
.L_x_14:
        /* <DEDUP_REMOVED lines=14> */
.L_x_17:
[----:B------:R-:W-:Y:S05]  /*3a50*/  BSYNC.RECONVERGENT B0 ;  /* 0x0000000000007941 */ /* 0x000fea0003800200 */
.L_x_16:
        /* <DEDUP_REMOVED lines=14> */
.L_x_19:
[----:B------:R-:W-:Y:S05]  /*3b40*/  BSYNC.RECONVERGENT B0 ;  /* 0x0000000000007941 */ /* 0x000fea0003800200 */
.L_x_18:
        /* <DEDUP_REMOVED lines=15> */
.L_x_21:
[----:B------:R-:W-:Y:S05]  /*3c40*/  BSYNC.RECONVERGENT B0 ;  /* 0x0000000000007941 */ /* 0x000fea0003800200 */
.L_x_20:
        /* <DEDUP_REMOVED lines=14> */
.L_x_23:
[----:B------:R-:W-:Y:S05]  /*3d30*/  BSYNC.RECONVERGENT B0 ;  /* 0x0000000000007941 */ /* 0x000fea0003800200 */
.L_x_22:
[----:B------:R-:W0:Y:S01]  /*3d40*/  S2R R3, SR_TID.X ;  /* 0x0000000000037919 */ /* 0x000e220000002100 */
[----:B------:R-:W0:Y:S08]  /*3d50*/  S2UR UR4, SR_CTAID.X ;  /* 0x00000000000479c3 */ /* 0x000e300000002500 */
[----:B------:R-:W0:Y:S08]  /*3d60*/  LDC R0, c[0x0][0x360] ;  /* 0x0000d800ff007b82 */ /* 0x000e300000000800 */
[----:B------:R-:W1:Y:S01]  /*3d70*/  LDC.64 R14, c[0x0][0x388] ;  /* 0x0000e200ff0e7b82 */ /* 0x000e620000000a00 */
[----:B0-----:R-:W-:Y:S01]  /*3d80*/  IMAD R0, R0, UR4, R3 ;  /* 0x0000000400007c24 */ /* 0x001fe2000f8e0203 */
[----:B------:R-:W0:Y:S03]  /*3d90*/  LDCU.64 UR4, c[0x0][0x3a0] ;  /* 0x00007400ff0477ac */ /* 0x000e260008000a00 */
[----:B------:R-:W-:-:S04]  /*3da0*/  IMAD R3, R0, 0xa, RZ ;  /* 0x0000000a00037824 */ /* 0x000fc800078e02ff */
[----:B-1----:R-:W-:-:S05]  /*3db0*/  IMAD.WIDE R14, R3, 0x4, R14 ;  /* 0x00000004030e7825 */ /* 0x002fca00078e020e */
[----:B------:R-:W2:Y:S04]  /*3dc0*/  LDG.E R3, desc[UR12][R14.64] ;  /* 0x0000000c0e037981 */ /* 0x000ea8000c1e1900 */
[----:B------:R-:W3:Y:S04]  /*3dd0*/  LDG.E R2, desc[UR12][R14.64+0xc] ;  /* 0x00000c0c0e027981 */ /* 0x000ee8000c1e1900 */
[----:B------:R-:W4:Y:S04]  /*3de0*/  LDG.E R0, desc[UR12][R14.64+0x4] ;  /* 0x0000040c0e007981 */ /* 0x000f28000c1e1900 */
[----:B------:R-:W5:Y:S04]  /*3df0*/  LDG.E R145, desc[UR12][R14.64+0x8] ;  /* 0x0000080c0e917981 */ /* 0x000f68000c1e1900 */
[----:B------:R-:W5:Y:S04]  /*3e00*/  LDG.E R147, desc[UR12][R14.64+0x10] ;  /* 0x0000100c0e937981 */ /* 0x000f68000c1e1900 */
[----:B------:R-:W5:Y:S04]  /*3e10*/  LDG.E R144, desc[UR12][R14.64+0x14] ;  /* 0x0000140c0e907981 */ /* 0x000f68000c1e1900 */
[----:B------:R-:W5:Y:S04]  /*3e20*/  LDG.E R149, desc[UR12][R14.64+0x18] ;  /* 0x0000180c0e957981 */ /* 0x000f68000c1e1900 */
[----:B------:R-:W5:Y:S04]  /*3e30*/  LDG.E R146, desc[UR12][R14.64+0x1c] ;  /* 0x00001c0c0e927981 */ /* 0x000f68000c1e1900 */
[----:B------:R-:W5:Y:S04]  /*3e40*/  LDG.E R151, desc[UR12][R14.64+0x20] ;  /* 0x0000200c0e977981 */ /* 0x000f68000c1e1900 */
[----:B------:R1:W5:Y:S04]  /*3e50*/  LDG.E R148, desc[UR12][R14.64+0x24] ;  /* 0x0000240c0e947981 */ /* 0x000368000c1e1900 */
[----:B------:R2:W-:Y:S01]  /*3e60*/  STL.64 [R1+0xc60], R12 ;  /* 0x000c600c01007387 */ /* 0x0005e20000100a00 */
[----:B0-----:R-:W-:-:S04]  /*3e70*/  UIADD3 UR4, UP0, UPT, UR4, 0xa00, URZ ;  /* 0x00000a0004047890 */ /* 0x001fc8000ff1e0ff */
[----:B------:R-:W-:-:S06]  /*3e80*/  UIADD3.X UR5, UPT, UPT, URZ, UR5, URZ, UP0, !UPT ;  /* 0x00000005ff057290 */ /* 0x000fcc00087fe4ff */
[----:B-1----:R-:W-:Y:S01]  /*3e90*/  MOV R15, UR5 ;  /* 0x00000005000f7c02 */ /* 0x002fe20008000f00 */
[----:B--2---:R-:W-:Y:S01]  /*3ea0*/  FADD R4, -R3, R4 ;  /* 0x0000000403047221 */ /* 0x004fe20000000100 */
[----:B---3--:R-:W-:Y:S01]  /*3eb0*/  FADD R7, -R2, R7 ;  /* 0x0000000702077221 */ /* 0x008fe20000000100 */
[----:B----4-:R-:W-:Y:S01]  /*3ec0*/  FADD R5, -R0, R5 ;  /* 0x0000000500057221 */ /* 0x010fe20000000100 */
[----:B-----5:R-:W-:Y:S01]  /*3ed0*/  FADD R6, -R145, R6 ;  /* 0x0000000691067221 */ /* 0x020fe20000000100 */
[----:B------:R-:W-:Y:S01]  /*3ee0*/  FADD R8, -R147, R8 ;  /* 0x0000000893087221 */ /* 0x000fe20000000100 */
[----:B------:R-:W-:Y:S01]  /*3ef0*/  FADD R9, -R144, R9 ;  /* 0x0000000990097221 */ /* 0x000fe20000000100 */
[----:B------:R-:W-:Y:S01]  /*3f00*/  FADD R10, -R149, R10 ;  /* 0x0000000a950a7221 */ /* 0x000fe20000000100 */
[----:B------:R-:W-:Y:S01]  /*3f10*/  FADD R11, -R146, R11 ;  /* 0x0000000b920b7221 */ /* 0x000fe20000000100 */
[----:B------:R-:W-:Y:S01]  /*3f20*/  FADD R2, -R151, R12 ;  /* 0x0000000c97027221 */ /* 0x000fe20000000100 */
[----:B------:R-:W-:Y:S01]  /*3f30*/  FADD R3, -R148, R13 ;  /* 0x0000000d94037221 */ /* 0x000fe20000000100 */
[----:B------:R0:W-:Y:S04]  /*3f40*/  STL.128 [R1+0x1040], R4 ;  /* 0x0010400401007387 */ /* 0x0001e80000100c00 */
[----:B------:R0:W-:Y:S04]  /*3f50*/  STL.128 [R1+0x1050], R8 ;  /* 0x0010500801007387 */ /* 0x0001e80000100c00 */
[----:B------:R0:W-:Y:S01]  /*3f60*/  STL.64 [R1+0x1060], R2 ;  /* 0x0010600201007387 */ /* 0x0001e20000100a00 */
[----:B------:R-:W-:Y:S01]  /*3f70*/  MOV R0, UR4 ;  /* 0x0000000400007c02 */ /* 0x000fe20008000f00 */
[----:B------:R-:W-:-:S06]  /*3f80*/  UMOV UR4, URZ ;  /* 0x000000ff00047c82 */ /* 0x000fcc0008000000 */
.L_x_24:
[----:B------:R-:W-:-:S05]  /*3f90*/  MOV R14, R0 ;  /* 0x00000000000e7202 */ /* 0x000fca0000000f00 */
[----:B-1----:R-:W2:Y:S04]  /*3fa0*/  LDG.E R145, desc[UR12][R14.64+-0xa00] ;  /* 0xfff6000c0e917981 */ /* 0x002ea8000c1e1900 */
        /* <DEDUP_REMOVED lines=16> */
[----:B------:R-:W5:Y:S01]  /*40b0*/  LDG.E R155, desc[UR12][R14.64+0x604] ;  /* 0x0006040c0e9b7981 */ /* 0x000f62000c1e1900 */
[C---:B--2---:R-:W-:Y:S01]  /*40c0*/  FFMA R144, R4.reuse, R145, RZ ;  /* 0x0000009104907223 */ /* 0x044fe200000000ff */
[----:B---3--:R-:W-:-:S03]  /*40d0*/  FFMA R158, R4, R13, RZ ;  /* 0x0000000d049e7223 */ /* 0x008fc600000000ff */
[C---:B----4-:R-:W-:Y:S02]  /*40e0*/  FFMA R13, R5.reuse, R146, R144 ;  /* 0x00000092050d7223 */ /* 0x050fe40000000090 */
[----:B------:R-:W2:Y:S01]  /*40f0*/  LDL.64 R144, [UR11] ;  /* 0x0000000bff907983 */ /* 0x000ea20008100a00 */
[----:B-----5:R-:W-:-:S03]  /*4100*/  FFMA R151, R5, R151, R158 ;  /* 0x0000009705977223 */ /* 0x020fc6000000009e */
[----:B------:R-:W3:Y:S01]  /*4110*/  LDG.E R146, desc[UR12][R14.64+0x800] ;  /* 0x0008000c0e927981 */ /* 0x000ee2000c1e1900 */
[----:B------:R-:W-:-:S03]  /*4120*/  FFMA R158, R6, R148, R13 ;  /* 0x00000094069e7223 */ /* 0x000fc6000000000d */
[----:B------:R-:W4:Y:S01]  /*4130*/  LDG.E R148, desc[UR12][R14.64+0x804] ;  /* 0x0008040c0e947981 */ /* 0x000f22000c1e1900 */
[----:B------:R-:W-:Y:S01]  /*4140*/  FFMA R151, R6, R160, R151 ;  /* 0x000000a006977223 */ /* 0x000fe20000000097 */
[C---:B------:R-:W-:Y:S02]  /*4150*/  FFMA R13, R7.reuse, R12, R158 ;  /* 0x0000000c070d7223 */ /* 0x040fe4000000009e */
[----:B------:R-:W5:Y:S01]  /*4160*/  LDG.E R12, desc[UR12][R14.64+-0x7f4] ;  /* 0xfff80c0c0e0c7981 */ /* 0x000f62000c1e1900 */
[----:B------:R-:W-:-:S03]  /*4170*/  FFMA R0, R7, R0, R151 ;  /* 0x0000000007007223 */ /* 0x000fc60000000097 */
[----:B------:R-:W5:Y:S01]  /*4180*/  LDG.E R151, desc[UR12][R14.64+-0x5f4] ;  /* 0xfffa0c0c0e977981 */ /* 0x000f62000c1e1900 */
[----:B------:R-:W-:-:S03]  /*4190*/  FFMA R163, R8, R147, R0 ;  /* 0x0000009308a37223 */ /* 0x000fc60000000000 */
[----:B------:R-:W5:Y:S01]  /*41a0*/  LDG.E R147, desc[UR12][R14.64+-0x9f8] ;  /* 0xfff6080c0e937981 */ /* 0x000f62000c1e1900 */
[----:B------:R-:W-:-:S03]  /*41b0*/  FFMA R158, R8, R149, R13 ;  /* 0x00000095089e7223 */ /* 0x000fc6000000000d */
[----:B------:R-:W5:Y:S04]  /*41c0*/  LDG.E R13, desc[UR12][R14.64+-0x9f4] ;  /* 0xfff60c0c0e0d7981 */ /* 0x000f68000c1e1900 */
        /* <DEDUP_REMOVED lines=12> */
[C---:B------:R-:W-:Y:S01]  /*4290*/  FFMA R158, R2.reuse, R153, R161 ;  /* 0x00000099029e7223 */ /* 0x040fe200000000a1 */
[----:B------:R-:W-:Y:S02]  /*42a0*/  FFMA R160, R11, R152, R163 ;  /* 0x000000980ba07223 */ /* 0x000fe400000000a3 */
[----:B------:R-:W5:Y:S02]  /*42b0*/  LDG.E R152, desc[UR12][R14.64+0xc] ;  /* 0x00000c0c0e987981 */ /* 0x000f64000c1e1900 */
[----:B------:R-:W-:Y:S02]  /*42c0*/  FFMA R155, R2, R155, R160 ;  /* 0x0000009b029b7223 */ /* 0x000fe400000000a0 */
[----:B------:R-:W5:Y:S01]  /*42d0*/  LDG.E R160, desc[UR12][R14.64+0x808] ;  /* 0x0008080c0ea07981 */ /* 0x000f62000c1e1900 */
[----:B--2---:R-:W-:Y:S01]  /*42e0*/  FSET.BF.GT.AND R153, R144, RZ, PT ;  /* 0x000000ff9099720a */ /* 0x004fe20003804000 */
[----:B---3--:R-:W-:Y:S01]  /*42f0*/  FFMA R146, R3, R146, R158 ;  /* 0x0000009203927223 */ /* 0x008fe2000000009e */
[----:B------:R-:W-:Y:S01]  /*4300*/  FSET.BF.GT.AND R145, R145, RZ, PT ;  /* 0x000000ff9191720a */ /* 0x000fe20003804000 */
[----:B------:R-:W2:Y:S02]  /*4310*/  LDG.E R158, desc[UR12][R14.64+0x80c] ;  /* 0x00080c0c0e9e7981 */ /* 0x000ea4000c1e1900 */
[----:B------:R-:W-:Y:S01]  /*4320*/  FMUL R144, R146, R153 ;  /* 0x0000009992907220 */ /* 0x000fe20000400000 */
[----:B----4-:R-:W-:Y:S01]  /*4330*/  FFMA R148, R3, R148, R155 ;  /* 0x0000009403947223 */ /* 0x010fe2000000009b */
[----:B------:R-:W3:Y:S03]  /*4340*/  LDG.E R153, desc[UR12][R14.64+0x20c] ;  /* 0x00020c0c0e997981 */ /* 0x000ee6000c1e1900 */
[----:B------:R-:W-:-:S02]  /*4350*/  FMUL R145, R148, R145 ;  /* 0x0000009194917220 */ /* 0x000fc40000400000 */
[----:B------:R-:W4:Y:S01]  /*4360*/  LDG.E R148, desc[UR12][R14.64+0x408] ;  /* 0x0004080c0e947981 */ /* 0x000f22000c1e1900 */
[C---:B-----5:R-:W-:Y:S01]  /*4370*/  FFMA R146, R4.reuse, R147, RZ ;  /* 0x0000009304927223 */ /* 0x060fe200000000ff */
[----:B------:R-:W-:-:S04]  /*4380*/  FFMA R147, R4, R13, RZ ;  /* 0x0000000d04937223 */ /* 0x000fc800000000ff */
[C---:B------:R-:W-:Y:S02]  /*4390*/  FFMA R12, R5.reuse, R12, R147 ;  /* 0x0000000c050c7223 */ /* 0x040fe40000000093 */
[----:B------:R-:W5:Y:S01]  /*43a0*/  LDG.E R147, desc[UR12][R14.64+0x208] ;  /* 0x0002080c0e937981 */ /* 0x000f62000c1e1900 */
[----:B------:R-:W-:Y:S01]  /*43b0*/  FFMA R13, R5, R0, R146 ;  /* 0x00000000050d7223 */ /* 0x000fe20000000092 */
[C---:B------:R-:W-:Y:S02]  /*43c0*/  FFMA R155, R6.reuse, R151, R12 ;  /* 0x00000097069b7223 */ /* 0x040fe4000000000c */
[----:B------:R-:W2:Y:S01]  /*43d0*/  LDG.E R146, desc[UR12][R14.64+0x40c] ;  /* 0x00040c0c0e927981 */ /* 0x000ea2000c1e1900 */
[----:B------:R-:W-:-:S03]  /*43e0*/  FFMA R0, R6, R149, R13 ;  /* 0x0000009506007223 */ /* 0x000fc6000000000d */
[----:B------:R-:W2:Y:S01]  /*43f0*/  LDG.E R151, desc[UR12][R14.64+0x608] ;  /* 0x0006080c0e977981 */ /* 0x000ea2000c1e1900 */
[----:B------:R-:W-:-:S03]  /*4400*/  FFMA R13, R7, R154, R0 ;  /* 0x0000009a070d7223 */ /* 0x000fc60000000000 */
[----:B------:R1:W-:Y:S01]  /*4410*/  STL.64 [UR7], R144 ;  /* 0x00000090ff007987 */ /* 0x0003e20008100a07 */
[----:B------:R-:W-:-:S03]  /*4420*/  FFMA R156, R7, R156, R155 ;  /* 0x0000009c079c7223 */ /* 0x000fc6000000009b */
[----:B------:R-:W2:Y:S01]  /*4430*/  LDG.E R149, desc[UR12][R14.64+0x60c] ;  /* 0x00060c0c0e957981 */ /* 0x000ea2000c1e1900 */
[----:B------:R-:W-:-:S03]  /*4440*/  FFMA R0, R8, R159, R13 ;  /* 0x0000009f08007223 */ /* 0x000fc6000000000d */
[----:B------:R-:W2:Y:S04]  /*4450*/  LDG.E R159, desc[UR12][R14.64+-0x9f0] ;  /* 0xfff6100c0e9f7981 */ /* 0x000ea8000c1e1900 */
[----:B-1----:R-:W2:Y:S01]  /*4460*/  LDL.64 R144, [UR11+0x8] ;  /* 0x0000080bff907983 */ /* 0x002ea20008100a00 */
[----:B------:R-:W-:-:S03]  /*4470*/  FFMA R163, R8, R157, R156 ;  /* 0x0000009d08a37223 */ /* 0x000fc6000000009c */
[----:B------:R-:W2:Y:S04]  /*4480*/  LDG.E R13, desc[UR12][R14.64+-0x9ec] ;  /* 0xfff6140c0e0d7981 */ /* 0x000ea8000c1e1900 */
[----:B------:R-:W2:Y:S04]  /*4490*/  LDG.E R156, desc[UR12][R14.64+-0x7f0] ;  /* 0xfff8100c0e9c7981 */ /* 0x000ea8000c1e1900 */
[----:B------:R-:W2:Y:S04]  /*44a0*/  LDG.E R154, desc[UR12][R14.64+-0x7ec] ;  /* 0xfff8140c0e9a7981 */ /* 0x000ea8000c1e1900 */
[----:B------:R-:W2:Y:S04]  /*44b0*/  LDG.E R157, desc[UR12][R14.64+-0x5f0] ;  /* 0xfffa100c0e9d7981 */ /* 0x000ea8000c1e1900 */
[----:B------:R-:W2:Y:S04]  /*44c0*/  LDG.E R155, desc[UR12][R14.64+-0x5ec] ;  /* 0xfffa140c0e9b7981 */ /* 0x000ea8000c1e1900 */
[----:B------:R-:W2:Y:S01]  /*44d0*/  LDG.E R12, desc[UR12][R14.64+-0x3ec] ;  /* 0xfffc140c0e0c7981 */ /* 0x000ea2000c1e1900 */
[----:B------:R-:W-:-:S03]  /*44e0*/  FFMA R161, R9, R150, R0 ;  /* 0x0000009609a17223 */ /* 0x000fc60000000000 */
[----:B------:R-:W2:Y:S01]  /*44f0*/  LDG.E R0, desc[UR12][R14.64+-0x3f0] ;  /* 0xfffc100c0e007981 */ /* 0x000ea2000c1e1900 */
[----:B------:R-:W-:-:S04]  /*4500*/  FFMA R152, R9, R152, R163 ;  /* 0x0000009809987223 */ /* 0x000fc800000000a3 */
[C---:B---3--:R-:W-:Y:S02]  /*4510*/  FFMA R153, R10.reuse, R153, R152 ;  /* 0x000000990a997223 */ /* 0x048fe40000000098 */
[----:B------:R-:W3:Y:S01]  /*4520*/  LDG.E R152, desc[UR12][R14.64+0x810] ;  /* 0x0008100c0e987981 */ /* 0x000ee2000c1e1900 */
[----:B-----5:R-:W-:-:S04]  /*4530*/  FFMA R150, R10, R147, R161 ;  /* 0x000000930a967223 */ /* 0x020fc800000000a1 */
[C---:B----4-:R-:W-:Y:S01]  /*4540*/  FFMA R147, R11.reuse, R148, R150 ;  /* 0x000000940b937223 */ /* 0x050fe20000000096 */
[----:B--2---:R-:W-:Y:S01]  /*4550*/  FFMA R148, R11, R146, R153 ;  /* 0x000000920b947223 */ /* 0x004fe20000000099 */
[----:B------:R-:W2:Y:S02]  /*4560*/  LDG.E R150, desc[UR12][R14.64+0x814] ;  /* 0x0008140c0e967981 */ /* 0x000ea4000c1e1900 */
[C---:B------:R-:W-:Y:S02]  /*4570*/  FFMA R146, R2.reuse, R151, R147 ;  /* 0x0000009702927223 */ /* 0x040fe40000000093 */
[----:B------:R-:W4:Y:S02]  /*4580*/  LDG.E R153, desc[UR12][R14.64+-0x9e4] ;  /* 0xfff61c0c0e997981 */ /* 0x000f24000c1e1900 */
[----:B------:R-:W-:Y:S01]  /*4590*/  FFMA R146, R3, R160, R146 ;  /* 0x000000a003927223 */ /* 0x000fe20000000092 */
[----:B------:R-:W-:Y:S01]  /*45a0*/  FFMA R149, R2, R149, R148 ;  /* 0x0000009502957223 */ /* 0x000fe20000000094 */
[----:B------:R-:W-:-:S03]  /*45b0*/  FSET.BF.GT.AND R147, R144, RZ, PT ;  /* 0x000000ff9093720a */ /* 0x000fc60003804000 */
[----:B------:R-:W-:Y:S01]  /*45c0*/  FFMA R149, R3, R158, R149 ;  /* 0x0000009e03957223 */ /* 0x000fe20000000095 */
[----:B------:R-:W-:Y:S01]  /*45d0*/  FSET.BF.GT.AND R148, R145, RZ, PT ;  /* 0x000000ff9194720a */ /* 0x000fe20003804000 */
[----:B------:R-:W-:Y:S01]  /*45e0*/  FMUL R144, R146, R147 ;  /* 0x0000009392907220 */ /* 0x000fe20000400000 */
[C---:B------:R-:W-:Y:S01]  /*45f0*/  FFMA R146, R4.reuse, R159, RZ ;  /* 0x0000009f04927223 */ /* 0x040fe200000000ff */
[----:B------:R-:W5:Y:S01]  /*4600*/  LDG.E R147, desc[UR12][R14.64+-0x1f0] ;  /* 0xfffe100c0e937981 */ /* 0x000f62000c1e1900 */
[----:B------:R-:W-:Y:S01]  /*4610*/  FFMA R151, R4, R13, RZ ;  /* 0x0000000d04977223 */ /* 0x000fe200000000ff */
[----:B------:R-:W-:Y:S02]  /*4620*/  FMUL R145, R149, R148 ;  /* 0x0000009495917220 */ /* 0x000fe40000400000 */
[----:B------:R-:W3:Y:S01]  /*4630*/  LDG.E R13, desc[UR12][R14.64+-0x1ec] ;  /* 0xfffe140c0e0d7981 */ /* 0x000ee2000c1e1900 */
[C---:B------:R-:W-:Y:S01]  /*4640*/  FFMA R149, R5.reuse, R156, R146 ;  /* 0x0000009c05957223 */ /* 0x040fe20000000092 */
[----:B------:R-:W-:-:S02]  /*4650*/  FFMA R154, R5, R154, R151 ;  /* 0x0000009a059a7223 */ /* 0x000fc40000000097 */
[----:B------:R-:W2:Y:S01]  /*4660*/  LDG.E R146, desc[UR12][R14.64+0x10] ;  /* 0x0000100c0e927981 */ /* 0x000ea2000c1e1900 */
[----:B------:R-:W-:-:S03]  /*4670*/  FFMA R158, R6, R157, R149 ;  /* 0x0000009d069e7223 */ /* 0x000fc60000000095 */
[----:B------:R-:W4:Y:S01]  /*4680*/  LDG.E R148, desc[UR12][R14.64+0x14] ;  /* 0x0000140c0e947981 */ /* 0x000f22000c1e1900 */
[----:B------:R-:W-:-:S03]  /*4690*/  FFMA R149, R6, R155, R154 ;  /* 0x0000009b06957223 */ /* 0x000fc6000000009a */
[----:B------:R-:W4:Y:S04]  /*46a0*/  LDG.E R157, desc[UR12][R14.64+0x210] ;  /* 0x0002100c0e9d7981 */ /* 0x000f28000c1e1900 */
[----:B------:R-:W4:Y:S04]  /*46b0*/  LDG.E R159, desc[UR12][R14.64+0x214] ;  /* 0x0002140c0e9f7981 */ /* 0x000f28000c1e1900 */
[----:B------:R-:W4:Y:S04]  /*46c0*/  LDG.E R156, desc[UR12][R14.64+0x410] ;  /* 0x0004100c0e9c7981 */ /* 0x000f28000c1e1900 */
[----:B------:R-:W4:Y:S04]  /*46d0*/  LDG.E R154, desc[UR12][R14.64+0x414] ;  /* 0x0004140c0e9a7981 */ /* 0x000f28000c1e1900 */
[----:B------:R-:W4:Y:S04]  /*46e0*/  LDG.E R155, desc[UR12][R14.64+0x610] ;  /* 0x0006100c0e9b7981 */ /* 0x000f28000c1e1900 */
[----:B------:R-:W4:Y:S04]  /*46f0*/  LDG.E R151, desc[UR12][R14.64+0x614] ;  /* 0x0006140c0e977981 */ /* 0x000f28000c1e1900 */
[----:B------:R1:W-:Y:S01]  /*4700*/  STL.64 [UR7+0x8], R144 ;  /* 0x00000890ff007987 */ /* 0x0003e20008100a07 */
[----:B------:R-:W-:-:S03]  /*4710*/  FFMA R160, R7, R12, R149 ;  /* 0x0000000c07a07223 */ /* 0x000fc60000000095 */
[----:B------:R-:W4:Y:S04]  /*4720*/  LDG.E R149, desc[UR12][R14.64+-0x9e8] ;  /* 0xfff6180c0e957981 */ /* 0x000f28000c1e1900 */
[----:B------:R-:W4:Y:S04]  /*4730*/  LDG.E R12, desc[UR12][R14.64+-0x7e8] ;  /* 0xfff8180c0e0c7981 */ /* 0x000f28000c1e1900 */
[----:B-1----:R-:W4:Y:S01]  /*4740*/  LDL.64 R144, [UR11+0x10] ;  /* 0x0000100bff907983 */ /* 0x002f220008100a00 */
[----:B------:R-:W-:-:S03]  /*4750*/  FFMA R161, R7, R0, R158 ;  /* 0x0000000007a17223 */ /* 0x000fc6000000009e */
[----:B------:R-:W4:Y:S01]  /*4760*/  LDG.E R0, desc[UR12][R14.64+-0x7e4] ;  /* 0xfff81c0c0e007981 */ /* 0x000f22000c1e1900 */
[C---:B-----5:R-:W-:Y:S01]  /*4770*/  FFMA R158, R8.reuse, R147, R161 ;  /* 0x00000093089e7223 */ /* 0x060fe200000000a1 */
[----:B---3--:R-:W-:-:S03]  /*4780*/  FFMA R147, R8, R13, R160 ;  /* 0x0000000d08937223 */ /* 0x008fc600000000a0 */
[C---:B--2---:R-:W-:Y:S01]  /*4790*/  FFMA R13, R9.reuse, R146, R158 ;  /* 0x00000092090d7223 */ /* 0x044fe2000000009e */
[----:B----4-:R-:W-:Y:S02]  /*47a0*/  FFMA R148, R9, R148, R147 ;  /* 0x0000009409947223 */ /* 0x010fe40000000093 */
[----:B------:R-:W2:Y:S01]  /*47b0*/  LDG.E R147, desc[UR12][R14.64+-0x5e4] ;  /* 0xfffa1c0c0e937981 */ /* 0x000ea2000c1e1900 */
[----:B------:R-:W-:-:S03]  /*47c0*/  FFMA R146, R10, R157, R13 ;  /* 0x0000009d0a927223 */ /* 0x000fc6000000000d */
[----:B------:R-:W3:Y:S01]  /*47d0*/  LDG.E R157, desc[UR12][R14.64+-0x1e4] ;  /* 0xfffe1c0c0e9d7981 */ /* 0x000ee2000c1e1900 */
[----:B------:R-:W-:-:S03]  /*47e0*/  FFMA R159, R10, R159, R148 ;  /* 0x0000009f0a9f7223 */ /* 0x000fc60000000094 */
[----:B------:R-:W4:Y:S01]  /*47f0*/  LDG.E R148, desc[UR12][R14.64+-0x3e4] ;  /* 0xfffc1c0c0e947981 */ /* 0x000f22000c1e1900 */
[----:B------:R-:W-:-:S03]  /*4800*/  FFMA R13, R11, R156, R146 ;  /* 0x0000009c0b0d7223 */ /* 0x000fc60000000092 */
[----:B------:R-:W5:Y:S01]  /*4810*/  LDG.E R156, desc[UR12][R14.64+0x1c] ;  /* 0x00001c0c0e9c7981 */ /* 0x000f62000c1e1900 */
[----:B------:R-:W-:-:S03]  /*4820*/  FFMA R154, R11, R154, R159 ;  /* 0x0000009a0b9a7223 */ /* 0x000fc6000000009f */
[----:B------:R-:W5:Y:S01]  /*4830*/  LDG.E R159, desc[UR12][R14.64+0x218] ;  /* 0x0002180c0e9f7981 */ /* 0x000f62000c1e1900 */
[----:B------:R-:W-:-:S03]  /*4840*/  FFMA R146, R2, R155, R13 ;  /* 0x0000009b02927223 */ /* 0x000fc6000000000d */
[----:B------:R-:W5:Y:S01]  /*4850*/  LDG.E R155, desc[UR12][R14.64+0x21c] ;  /* 0x00021c0c0e9b7981 */ /* 0x000f62000c1e1900 */
[----:B------:R-:W-:Y:S01]  /*4860*/  FFMA R151, R2, R151, R154 ;  /* 0x0000009702977223 */ /* 0x000fe2000000009a */
[C---:B------:R-:W-:Y:S02]  /*4870*/  FFMA R146, R3.reuse, R152, R146 ;  /* 0x0000009803927223 */ /* 0x040fe40000000092 */
[----:B------:R-:W5:Y:S01]  /*4880*/  LDG.E R154, desc[UR12][R14.64+0x18] ;  /* 0x0000180c0e9a7981 */ /* 0x000f62000c1e1900 */
[----:B------:R-:W-:-:S03]  /*4890*/  FFMA R150, R3, R150, R151 ;  /* 0x0000009603967223 */ /* 0x000fc60000000097 */
[----:B------:R-:W2:Y:S04]  /*48a0*/  LDG.E R151, desc[UR12][R14.64+-0x5e8] ;  /* 0xfffa180c0e977981 */ /* 0x000ea8000c1e1900 */
[----:B------:R-:W5:Y:S01]  /*48b0*/  LDG.E R152, desc[UR12][R14.64+0x418] ;  /* 0x0004180c0e987981 */ /* 0x000f62000c1e1900 */
[----:B------:R-:W-:Y:S01]  /*48c0*/  FSET.BF.GT.AND R13, R144, RZ, PT ;  /* 0x000000ff900d720a */ /* 0x000fe20003804000 */
[----:B------:R-:W-:Y:S02]  /*48d0*/  FFMA R144, R4, R149, RZ ;  /* 0x0000009504907223 */ /* 0x000fe400000000ff */
[----:B------:R-:W5:Y:S02]  /*48e0*/  LDG.E R149, desc[UR12][R14.64+-0x1e8] ;  /* 0xfffe180c0e957981 */ /* 0x000f64000c1e1900 */
[----:B------:R-:W-:-:S02]  /*48f0*/  FMUL R162, R146, R13 ;  /* 0x0000000d92a27220 */ /* 0x000fc40000400000 */
[----:B------:R-:W5:Y:S01]  /*4900*/  LDG.E R146, desc[UR12][R14.64+-0x3e8] ;  /* 0xfffc180c0e927981 */ /* 0x000f62000c1e1900 */
[----:B------:R-:W-:Y:S01]  /*4910*/  FSET.BF.GT.AND R145, R145, RZ, PT ;  /* 0x000000ff9191720a */ /* 0x000fe20003804000 */
[C---:B------:R-:W-:Y:S01]  /*4920*/  FFMA R161, R5.reuse, R12, R144 ;  /* 0x0000000c05a17223 */ /* 0x040fe20000000090 */
[----:B------:R-:W-:Y:S01]  /*4930*/  FFMA R12, R4, R153, RZ ;  /* 0x00000099040c7223 */ /* 0x000fe200000000ff */
[----:B------:R-:W5:Y:S02]  /*4940*/  LDG.E R144, desc[UR12][R14.64+0x818] ;  /* 0x0008180c0e907981 */ /* 0x000f64000c1e1900 */
[----:B------:R-:W-:Y:S02]  /*4950*/  FMUL R163, R150, R145 ;  /* 0x0000009196a37220 */ /* 0x000fe40000400000 */
[----:B------:R-:W5:Y:S01]  /*4960*/  LDG.E R150, desc[UR12][R14.64+0x41c] ;  /* 0x00041c0c0e967981 */ /* 0x000f62000c1e1900 */
[----:B------:R-:W-:-:S03]  /*4970*/  FFMA R160, R5, R0, R12 ;  /* 0x0000000005a07223 */ /* 0x000fc6000000000c */
[----:B------:R-:W5:Y:S04]  /*4980*/  LDG.E R153, desc[UR12][R14.64+0x618] ;  /* 0x0006180c0e997981 */ /* 0x000f68000c1e1900 */
[----:B------:R-:W5:Y:S04]  /*4990*/  LDG.E R145, desc[UR12][R14.64+0x61c] ;  /* 0x00061c0c0e917981 */ /* 0x000f68000c1e1900 */
[----:B------:R1:W-:Y:S04]  /*49a0*/  STL.64 [UR7+0x10], R162 ;  /* 0x000010a2ff007987 */ /* 0x0003e80008100a07 */
[----:B------:R-:W5:Y:S04]  /*49b0*/  LDL.64 R12, [UR11+0x18] ;  /* 0x0000180bff0c7983 */ /* 0x000f680008100a00 */
[----:B------:R-:W5:Y:S01]  /*49c0*/  LDG.E R0, desc[UR12][R14.64+0x81c] ;  /* 0x00081c0c0e007981 */ /* 0x000f62000c1e1900 */
[----:B------:R-:W-:-:S04]  /*49d0*/  UIADD3 UR4, UPT, UPT, UR4, 0x8, URZ ;  /* 0x0000000804047890 */ /* 0x000fc8000fffe0ff */
[----:B------:R-:W-:Y:S02]  /*49e0*/  UISETP.NE.AND UP0, UPT, UR4, 0x80, UPT ;  /* 0x000000800400788c */ /* 0x000fe4000bf05270 */
[----:B------:R-:W-:Y:S01]  /*49f0*/  UIADD3 UR11, UPT, UPT, UR11, 0x20, URZ ;  /* 0x000000200b0b7890 */ /* 0x000fe2000fffe0ff */
[C---:B--2---:R-:W-:Y:S01]  /*4a00*/  FFMA R158, R6.reuse, R151, R161 ;  /* 0x00000097069e7223 */ /* 0x044fe200000000a1 */
[----:B------:R-:W-:-:S04]  /*4a10*/  FFMA R151, R6, R147, R160 ;  /* 0x0000009306977223 */ /* 0x000fc800000000a0 */
[----:B----4-:R-:W-:-:S04]  /*4a20*/  FFMA R148, R7, R148, R151 ;  /* 0x0000009407947223 */ /* 0x010fc80000000097 */
[----:B---3--:R-:W-:Y:S01]  /*4a30*/  FFMA R157, R8, R157, R148 ;  /* 0x0000009d089d7223 */ /* 0x008fe20000000094 */
[----:B-----5:R-:W-:-:S04]  /*4a40*/  FFMA R147, R7, R146, R158 ;  /* 0x0000009207937223 */ /* 0x020fc8000000009e */
[----:B------:R-:W-:Y:S01]  /*4a50*/  FFMA R146, R8, R149, R147 ;  /* 0x0000009508927223 */ /* 0x000fe20000000093 */
[----:B------:R-:W-:-:S03]  /*4a60*/  FFMA R156, R9, R156, R157 ;  /* 0x0000009c099c7223 */ /* 0x000fc6000000009d */
[----:B------:R-:W-:Y:S01]  /*4a70*/  FFMA R147, R9, R154, R146 ;  /* 0x0000009a09937223 */ /* 0x000fe20000000092 */
[----:B------:R-:W-:-:S03]  /*4a80*/  FFMA R155, R10, R155, R156 ;  /* 0x0000009b0a9b7223 */ /* 0x000fc6000000009c */
[----:B------:R-:W-:Y:S01]  /*4a90*/  FFMA R146, R10, R159, R147 ;  /* 0x0000009f0a927223 */ /* 0x000fe20000000093 */
[----:B------:R-:W-:-:S03]  /*4aa0*/  FFMA R150, R11, R150, R155 ;  /* 0x000000960b967223 */ /* 0x000fc6000000009b */
[----:B------:R-:W-:-:S04]  /*4ab0*/  FFMA R147, R11, R152, R146 ;  /* 0x000000980b937223 */ /* 0x000fc80000000092 */
[C---:B------:R-:W-:Y:S01]  /*4ac0*/  FFMA R146, R2.reuse, R153, R147 ;  /* 0x0000009902927223 */ /* 0x040fe20000000093 */
[----:B------:R-:W-:Y:S01]  /*4ad0*/  FFMA R147, R2, R145, R150 ;  /* 0x0000009102937223 */ /* 0x000fe20000000096 */
[----:B------:R-:W-:Y:S02]  /*4ae0*/  FSET.BF.GT.AND R145, R12, RZ, PT ;  /* 0x000000ff0c91720a */ /* 0x000fe40003804000 */
[----:B------:R-:W-:Y:S01]  /*4af0*/  FFMA R144, R3, R144, R146 ;  /* 0x0000009003907223 */ /* 0x000fe20000000092 */
[----:B------:R-:W-:Y:S01]  /*4b00*/  FSET.BF.GT.AND R13, R13, RZ, PT ;  /* 0x000000ff0d0d720a */ /* 0x000fe20003804000 */
[----:B------:R-:W-:Y:S02]  /*4b10*/  FFMA R0, R3, R0, R147 ;  /* 0x0000000003007223 */ /* 0x000fe40000000093 */
[----:B------:R-:W-:Y:S02]  /*4b20*/  FMUL R144, R144, R145 ;  /* 0x0000009190907220 */ /* 0x000fe40000400000 */
[----:B------:R-:W-:Y:S01]  /*4b30*/  FMUL R145, R0, R13 ;  /* 0x0000000d00917220 */ /* 0x000fe20000400000 */
[----:B------:R-:W-:-:S04]  /*4b40*/  IADD3 R0, P0, PT, R14, 0x20, RZ ;  /* 0x000000200e007810 */ /* 0x000fc80007f1e0ff */
[----:B------:R-:W-:Y:S01]  /*4b50*/  IADD3.X R15, PT, PT, RZ, R15, RZ, P0, !PT ;  /* 0x0000000fff0f7210 */ /* 0x000fe200007fe4ff */
[----:B------:R1:W-:Y:S01]  /*4b60*/  STL.64 [UR7+0x18], R144 ;  /* 0x00001890ff007987 */ /* 0x0003e20008100a07 */
[----:B------:R-:W-:Y:S01]  /*4b70*/  UIADD3 UR7, UPT, UPT, UR7, 0x20, URZ ;  /* 0x0000002007077890 */ /* 0x000fe2000fffe0ff */
[----:B------:R-:W-:Y:S11]  /*4b80*/  BRA.U UP0, `(.L_x_24) ;  /* 0xfffffff500007547 */ /* 0x000ff6000b83ffff */
[----:B------:R-:W2:Y:S01]  /*4b90*/  LDCU.128 UR16, c[0x0][0x3a0] ;  /* 0x00007400ff1077ac */ /* 0x000ea20008000c00 */
[----:B------:R-:W-:-:S05]  /*4ba0*/  UMOV UR4, URZ ;  /* 0x000000ff00047c82 */ /* 0x000fca0008000000 */
.L_x_25:
[----:B------:R-:W-:Y:S02]  /*4bb0*/  USHF.L.U32 UR6, UR4, 0x7, URZ ;  /* 0x0000000704067899 */ /* 0x000fe400080006ff */
[----:B------:R-:W-:Y:S02]  /*4bc0*/  ULEA UR5, UR4, UR20, 0x2 ;  /* 0x0000001404057291 */ /* 0x000fe4000f8e10ff */
[----:B--2---:R-:W-:-:S06]  /*4bd0*/  UIMAD.WIDE.U32 UR6, UR6, 0x4, UR16 ;  /* 0x00000004060678a5 */ /* 0x004fcc000f8e0010 */
[----:B0--3--:R-:W-:Y:S01]  /*4be0*/  MOV R3, UR7 ;  /* 0x0000000700037c02 */ /* 0x009fe20008000f00 */
[----:B------:R-:W2:Y:S01]  /*4bf0*/  LDL R0, [UR5+0x1040] ;  /* 0x00104005ff007983 */ /* 0x000ea20008100800 */
[----:B------:R-:W-:-:S05]  /*4c00*/  MOV R2, UR6 ;  /* 0x0000000600027c02 */ /* 0x000fca0008000f00 */
[----:B------:R-:W3:Y:S01]  /*4c10*/  LDG.E R3, desc[UR12][R2.64] ;  /* 0x0000000c02037981 */ /* 0x000ee2000c1e1900 */
[----:B------:R-:W-:Y:S02]  /*4c20*/  MOV R4, UR6 ;  /* 0x0000000600047c02 */ /* 0x000fe40008000f00 */
[----:B------:R-:W-:Y:S02]  /*4c30*/  MOV R5, UR7 ;  /* 0x0000000700057c02 */ /* 0x000fe40008000f00 */
[----:B------:R-:W-:Y:S02]  /*4c40*/  MOV R6, UR6 ;  /* 0x0000000600067c02 */ /* 0x000fe40008000f00 */
[----:B------:R-:W-:Y:S01]  /*4c50*/  MOV R7, UR7 ;  /* 0x0000000700077c02 */ /* 0x000fe20008000f00 */
[----:B--2---:R-:W-:-:S04]  /*4c60*/  FMUL R0, R0, 0.0099999997764825820923 ;  /* 0x3c23d70a00007820 */ /* 0x004fc80000400000 */
[----:B---3--:R-:W-:-:S05]  /*4c70*/  FFMA R15, R16, -R0, R3 ;  /* 0x80000000100f7223 */ /* 0x008fca0000000003 */
[----:B------:R0:W-:Y:S04]  /*4c80*/  STG.E desc[UR12][R4.64], R15 ;  /* 0x0000000f04007986 */ /* 0x0001e8000c10190c */
[----:B------:R-:W1:Y:S01]  /*4c90*/  LDG.E R6, desc[UR12][R6.64+0x4] ;  /* 0x0000040c06067981 */ /* 0x000e62000c1e1900 */
[----:B------:R-:W-:Y:S02]  /*4ca0*/  MOV R8, UR6 ;  /* 0x0000000600087c02 */ /* 0x000fe40008000f00 */
[----:B------:R-:W-:Y:S02]  /*4cb0*/  MOV R9, UR7 ;  /* 0x0000000700097c02 */ /* 0x000fe40008000f00 */
[----:B------:R-:W-:Y:S02]  /*4cc0*/  MOV R11, UR7 ;  /* 0x00000007000b7c02 */ /* 0x000fe40008000f00 */
[----:B------:R-:W-:Y:S01]  /*4cd0*/  MOV R10, UR6 ;  /* 0x00000006000a7c02 */ /* 0x000fe20008000f00 */
[----:B-1----:R-:W-:-:S05]  /*4ce0*/  FFMA R145, R17, -R0, R6 ;  /* 0x8000000011917223 */ /* 0x002fca0000000006 */
[----:B------:R1:W-:Y:S04]  /*4cf0*/  STG.E desc[UR12][R8.64+0x4], R145 ;  /* 0x0000049108007986 */ /* 0x0003e8000c10190c */
[----:B------:R-:W2:Y:S01]  /*4d00*/  LDG.E R11, desc[UR12][R10.64+0x8] ;  /* 0x0000080c0a0b7981 */ /* 0x000ea2000c1e1900 */
[----:B------:R-:W-:Y:S02]  /*4d10*/  MOV R3, UR7 ;  /* 0x0000000700037c02 */ /* 0x000fe40008000f00 */
[----:B------:R-:W-:Y:S02]  /*4d20*/  MOV R12, UR6 ;  /* 0x00000006000c7c02 */ /* 0x000fe40008000f00 */
[----:B------:R-:W-:Y:S01]  /*4d30*/  MOV R13, UR7 ;  /* 0x00000007000d7c02 */ /* 0x000fe20008000f00 */
[----:B--2---:R-:W-:-:S05]  /*4d40*/  FFMA R147, R18, -R0, R11 ;  /* 0x8000000012937223 */ /* 0x004fca000000000b */
[----:B------:R2:W-:Y:S04]  /*4d50*/  STG.E desc[UR12][R2.64+0x8], R147 ;  /* 0x0000089302007986 */ /* 0x0005e8000c10190c */
[----:B------:R-:W0:Y:S01]  /*4d60*/  LDG.E R12, desc[UR12][R12.64+0xc] ;  /* 0x00000c0c0c0c7981 */ /* 0x000e22000c1e1900 */
[----:B------:R-:W-:Y:S01]  /*4d70*/  MOV R6, UR6 ;  /* 0x0000000600067c02 */ /* 0x000fe20008000f00 */
[----:B0-----:R-:W-:-:S05]  /*4d80*/  FFMA R15, R19, -R0, R12 ;  /* 0x80000000130f7223 */ /* 0x001fca000000000c */
[----:B------:R0:W-:Y:S04]  /*4d90*/  STG.E desc[UR12][R4.64+0xc], R15 ;  /* 0x00000c0f04007986 */ /* 0x0001e8000c10190c */
[----:B------:R-:W1:Y:S01]  /*4da0*/  LDG.E R7, desc[UR12][R6.64+0x10] ;  /* 0x0000100c06077981 */ /* 0x000e62000c1e1900 */
[----:B------:R-:W-:Y:S01]  /*4db0*/  MOV R11, UR7 ;  /* 0x00000007000b7c02 */ /* 0x000fe20008000f00 */
[----:B-1----:R-:W-:-:S05]  /*4dc0*/  FFMA R145, R20, -R0, R7 ;  /* 0x8000000014917223 */ /* 0x002fca0000000007 */
[----:B------:R1:W-:Y:S04]  /*4dd0*/  STG.E desc[UR12][R8.64+0x10], R145 ;  /* 0x0000109108007986 */ /* 0x0003e8000c10190c */
[----:B------:R-:W2:Y:S01]  /*4de0*/  LDG.E R10, desc[UR12][R10.64+0x14] ;  /* 0x0000140c0a0a7981 */ /* 0x000ea2000c1e1900 */
        /* <DEDUP_REMOVED lines=488> */
[----:B------:R-:W-:-:S06]  /*6c70*/  UIMAD.WIDE.U32 UR10, UR4, 0x4, UR18 ;  /* 0x00000004040a78a5 */ /* 0x000fcc000f8e0012 */
[----:B------:R-:W-:Y:S02]  /*6c80*/  MOV R11, UR11 ;  /* 0x0000000b000b7c02 */ /* 0x000fe40008000f00 */
[----:B------:R-:W-:Y:S01]  /*6c90*/  MOV R10, UR10 ;  /* 0x0000000a000a7c02 */ /* 0x000fe20008000f00 */
[----:B-1----:R-:W-:-:S05]  /*6ca0*/  FFMA R145, R143, -R0, R6 ;  /* 0x800000008f917223 */ /* 0x002fca0000000006 */
[----:B------:R3:W-:Y:S04]  /*6cb0*/  STG.E desc[UR12][R8.64+0x1fc], R145 ;  /* 0x0001fc9108007986 */ /* 0x0007e8000c10190c */
[----:B------:R-:W4:Y:S01]  /*6cc0*/  LDG.E R11, desc[UR12][R10.64] ;  /* 0x0000000c0a0b7981 */ /* 0x000f22000c1e1900 */
[----:B--2---:R-:W-:Y:S02]  /*6cd0*/  MOV R2, UR10 ;  /* 0x0000000a00027c02 */ /* 0x004fe40008000f00 */
[----:B------:R-:W-:Y:S01]  /*6ce0*/  MOV R3, UR11 ;  /* 0x0000000b00037c02 */ /* 0x000fe20008000f00 */
[----:B------:R-:W-:-:S04]  /*6cf0*/  UIADD3 UR4, UPT, UPT, UR4, 0x1, URZ ;  /* 0x0000000104047890 */ /* 0x000fc8000fffe0ff */
[----:B------:R-:W-:Y:S01]  /*6d00*/  UISETP.NE.AND UP0, UPT, UR4, 0xa, UPT ;  /* 0x0000000a0400788c */ /* 0x000fe2000bf05270 */
[----:B----4-:R-:W-:-:S05]  /*6d10*/  FADD R13, -R0, R11 ;  /* 0x0000000b000d7221 */ /* 0x010fca0000000100 */
[----:B------:R3:W-:Y:S03]  /*6d20*/  STG.E desc[UR12][R2.64], R13 ;  /* 0x0000000d02007986 */ /* 0x0007e6000c10190c */
[----:B------:R-:W-:Y:S05]  /*6d30*/  BRA.U UP0, `(.L_x_25) ;  /* 0xffffffdd009c7547 */ /* 0x000fea000b83ffff */
[----:B------:R-:W-:-:S07]  /*6d40*/  HFMA2 R0, -RZ, RZ, 0, 0 ;  /* 0x00000000ff007431 */ /* 0x000fce00000001ff */
.L_x_27:
[C---:B---3--:R-:W-:Y:S01]  /*6d50*/  LEA R4, R0.reuse, R1, 0x2 ;  /* 0x0000000100047211 */ /* 0x048fe200078e10ff */
[----:B0-----:R-:W0:Y:S05]  /*6d60*/  LDC.64 R2, c[0x0][0x390] ;  /* 0x0000e400ff027b82 */ /* 0x001e2a0000000a00 */
[----:B------:R-:W2:Y:S01]  /*6d70*/  LDL R4, [R4+0xc40] ;  /* 0x000c400004047983 */ /* 0x000ea20000100800 */
[----:B------:R-:W-:Y:S01]  /*6d80*/  MOV R37, R0 ;  /* 0x0000000000257202 */ /* 0x000fe20000000f00 */
[----:B------:R-:W-:Y:S01]  /*6d90*/  UMOV UR4, URZ ;  /* 0x000000ff00047c82 */ /* 0x000fe20008000000 */
[----:B------:R-:W-:Y:S01]  /*6da0*/  UMOV UR5, UR8 ;  /* 0x0000000800057c82 */ /* 0x000fe20008000000 */
[C---:B0-----:R-:W-:Y:S01]  /*6db0*/  IMAD.WIDE.U32 R2, R0.reuse, 0xc40, R2 ;  /* 0x00000c4000027825 */ /* 0x041fe200078e0002 */
[----:B------:R-:W-:-:S02]  /*6dc0*/  IADD3 R0, PT, PT, R0, 0x1, RZ ;  /* 0x0000000100007810 */ /* 0x000fc40007ffe0ff */
[----:B------:R-:W-:Y:S02]  /*6dd0*/  IADD3 R5, P0, PT, R2, 0x20, RZ ;  /* 0x0000002002057810 */ /* 0x000fe40007f1e0ff */
[----:B------:R-:W-:Y:S02]  /*6de0*/  ISETP.NE.AND P1, PT, R0, 0x80, PT ;  /* 0x000000800000780c */ /* 0x000fe40003f25270 */
[----:B------:R-:W-:Y:S01]  /*6df0*/  IADD3.X R6, PT, PT, RZ, R3, RZ, P0, !PT ;  /* 0x00000003ff067210 */ /* 0x000fe200007fe4ff */
[----:B--2---:R-:W-:-:S10]  /*6e00*/  FMUL R36, R4, 0.0099999997764825820923 ;  /* 0x3c23d70a04247820 */ /* 0x004fd40000400000 */
.L_x_26:
[----:B------:R-:W-:Y:S01]  /*6e10*/  MOV R2, R5 ;  /* 0x0000000500027202 */ /* 0x000fe20000000f00 */
[----:B------:R-:W2:Y:S01]  /*6e20*/  LDL.128 R12, [UR5+-0x10] ;  /* 0xfffff005ff0c7983 */ /* 0x000ea20008100c00 */
[----:B------:R-:W-:-:S03]  /*6e30*/  MOV R3, R6 ;  /* 0x0000000600037202 */ /* 0x000fc60000000f00 */
[----:B------:R-:W3:Y:S04]  /*6e40*/  LDL.128 R4, [UR5+-0x20] ;  /* 0xffffe005ff047983 */ /* 0x000ee80008100c00 */
[----:B------:R-:W3:Y:S04]  /*6e50*/  LDG.E R9, desc[UR12][R2.64+-0x20] ;  /* 0xffffe00c02097981 */ /* 0x000ee8000c1e1900 */
[----:B------:R-:W4:Y:S04]  /*6e60*/  LDG.E R11, desc[UR12][R2.64+-0x18] ;  /* 0xffffe80c020b7981 */ /* 0x000f28000c1e1900 */
[----:B------:R-:W5:Y:S04]  /*6e70*/  LDG.E R10, desc[UR12][R2.64+-0x14] ;  /* 0xffffec0c020a7981 */ /* 0x000f68000c1e1900 */
[----:B------:R-:W2:Y:S04]  /*6e80*/  LDG.E R17, desc[UR12][R2.64+-0x10] ;  /* 0xfffff00c02117981 */ /* 0x000ea8000c1e1900 */
[----:B------:R-:W2:Y:S04]  /*6e90*/  LDG.E R16, desc[UR12][R2.64+-0xc] ;  /* 0xfffff40c02107981 */ /* 0x000ea8000c1e1900 */
[----:B------:R-:W2:Y:S04]  /*6ea0*/  LDL.128 R20, [UR5] ;  /* 0x00000005ff147983 */ /* 0x000ea80008100c00 */
[----:B------:R-:W2:Y:S04]  /*6eb0*/  LDG.E R19, desc[UR12][R2.64+-0x8] ;  /* 0xfffff80c02137981 */ /* 0x000ea8000c1e1900 */
[----:B------:R-:W2:Y:S04]  /*6ec0*/  LDG.E R18, desc[UR12][R2.64+-0x4] ;  /* 0xfffffc0c02127981 */ /* 0x000ea8000c1e1900 */
[----:B------:R-:W2:Y:S04]  /*6ed0*/  LDG.E R25, desc[UR12][R2.64] ;  /* 0x0000000c02197981 */ /* 0x000ea8000c1e1900 */
[----:B------:R-:W2:Y:S04]  /*6ee0*/  LDG.E R24, desc[UR12][R2.64+0x4] ;  /* 0x0000040c02187981 */ /* 0x000ea8000c1e1900 */
[----:B------:R-:W2:Y:S04]  /*6ef0*/  LDG.E R27, desc[UR12][R2.64+0x8] ;  /* 0x0000080c021b7981 */ /* 0x000ea8000c1e1900 */
[----:B------:R-:W2:Y:S04]  /*6f00*/  LDL.128 R28, [UR5+0x10] ;  /* 0x00001005ff1c7983 */ /* 0x000ea80008100c00 */
[----:B------:R-:W2:Y:S04]  /*6f10*/  LDG.E R26, desc[UR12][R2.64+0xc] ;  /* 0x00000c0c021a7981 */ /* 0x000ea8000c1e1900 */
[----:B------:R-:W2:Y:S04]  /*6f20*/  LDG.E R33, desc[UR12][R2.64+0x10] ;  /* 0x0000100c02217981 */ /* 0x000ea8000c1e1900 */
[----:B------:R-:W2:Y:S04]  /*6f30*/  LDG.E R32, desc[UR12][R2.64+0x14] ;  /* 0x0000140c02207981 */ /* 0x000ea8000c1e1900 */
[----:B------:R-:W2:Y:S04]  /*6f40*/  LDG.E R35, desc[UR12][R2.64+0x18] ;  /* 0x0000180c02237981 */ /* 0x000ea8000c1e1900 */
[----:B------:R-:W2:Y:S04]  /*6f50*/  LDG.E R34, desc[UR12][R2.64+0x1c] ;  /* 0x00001c0c02227981 */ /* 0x000ea8000c1e1900 */
[----:B------:R-:W2:Y:S01]  /*6f60*/  LDG.E R8, desc[UR12][R2.64+-0x1c] ;  /* 0xffffe40c02087981 */ /* 0x000ea2000c1e1900 */
[----:B------:R-:W-:-:S04]  /*6f70*/  UIADD3 UR4, UPT, UPT, UR4, 0x10, URZ ;  /* 0x0000001004047890 */ /* 0x000fc8000fffe0ff */
[----:B------:R-:W-:Y:S02]  /*6f80*/  UISETP.NE.AND UP0, UPT, UR4, 0x310, UPT ;  /* 0x000003100400788c */ /* 0x000fe4000bf05270 */
[----:B------:R-:W-:Y:S01]  /*6f90*/  UIADD3 UR5, UPT, UPT, UR5, 0x40, URZ ;  /* 0x0000004005057890 */ /* 0x000fe2000fffe0ff */
[C---:B---3--:R-:W-:Y:S01]  /*6fa0*/  FFMA R9, -R36.reuse, R4, R9 ;  /* 0x0000000424097223 */ /* 0x048fe20000000109 */
[C---:B----4-:R-:W-:Y:S01]  /*6fb0*/  FFMA R11, -R36.reuse, R6, R11 ;  /* 0x00000006240b7223 */ /* 0x050fe2000000010b */
[C---:B-----5:R-:W-:Y:S01]  /*6fc0*/  FFMA R7, -R36.reuse, R7, R10 ;  /* 0x0000000724077223 */ /* 0x060fe2000000010a */
[C---:B--2---:R-:W-:Y:S01]  /*6fd0*/  FFMA R17, -R36.reuse, R12, R17 ;  /* 0x0000000c24117223 */ /* 0x044fe20000000111 */
[C---:B------:R-:W-:Y:S01]  /*6fe0*/  FFMA R13, -R36.reuse, R13, R16 ;  /* 0x0000000d240d7223 */ /* 0x040fe20000000110 */
[----:B------:R-:W-:Y:S01]  /*6ff0*/  STG.E desc[UR12][R2.64+-0x20], R9 ;  /* 0xffffe00902007986 */ /* 0x000fe2000c10190c */
[C---:B------:R-:W-:Y:S01]  /*7000*/  FFMA R19, -R36.reuse, R14, R19 ;  /* 0x0000000e24137223 */ /* 0x040fe20000000113 */
[C---:B------:R-:W-:Y:S01]  /*7010*/  FFMA R15, -R36.reuse, R15, R18 ;  /* 0x0000000f240f7223 */ /* 0x040fe20000000112 */
[C---:B------:R-:W-:Y:S01]  /*7020*/  FFMA R25, -R36.reuse, R20, R25 ;  /* 0x0000001424197223 */ /* 0x040fe20000000119 */
[C---:B------:R-:W-:Y:S01]  /*7030*/  FFMA R21, -R36.reuse, R21, R24 ;  /* 0x0000001524157223 */ /* 0x040fe20000000118 */
[C---:B------:R-:W-:Y:S01]  /*7040*/  FFMA R27, -R36.reuse, R22, R27 ;  /* 0x00000016241b7223 */ /* 0x040fe2000000011b */
[----:B------:R-:W-:Y:S01]  /*7050*/  STG.E desc[UR12][R2.64+-0x18], R11 ;  /* 0xffffe80b02007986 */ /* 0x000fe2000c10190c */
[C---:B------:R-:W-:Y:S01]  /*7060*/  FFMA R23, -R36.reuse, R23, R26 ;  /* 0x0000001724177223 */ /* 0x040fe2000000011a */
[C---:B------:R-:W-:Y:S01]  /*7070*/  FFMA R33, -R36.reuse, R28, R33 ;  /* 0x0000001c24217223 */ /* 0x040fe20000000121 */
[C---:B------:R-:W-:Y:S01]  /*7080*/  FFMA R29, -R36.reuse, R29, R32 ;  /* 0x0000001d241d7223 */ /* 0x040fe20000000120 */
[C---:B------:R-:W-:Y:S01]  /*7090*/  FFMA R35, -R36.reuse, R30, R35 ;  /* 0x0000001e24237223 */ /* 0x040fe20000000123 */
[C---:B------:R-:W-:Y:S01]  /*70a0*/  FFMA R31, -R36.reuse, R31, R34 ;  /* 0x0000001f241f7223 */ /* 0x040fe20000000122 */
[----:B------:R-:W-:Y:S04]  /*70b0*/  STG.E desc[UR12][R2.64+-0x14], R7 ;  /* 0xffffec0702007986 */ /* 0x000fe8000c10190c */
        /* <DEDUP_REMOVED lines=11> */
[----:B------:R-:W-:Y:S01]  /*7170*/  STG.E desc[UR12][R2.64+0x1c], R31 ;  /* 0x00001c1f02007986 */ /* 0x000fe2000c10190c */
[----:B------:R-:W-:-:S05]  /*7180*/  FFMA R5, -R36, R5, R8 ;  /* 0x0000000524057223 */ /* 0x000fca0000000108 */
[----:B------:R0:W-:Y:S02]  /*7190*/  STG.E desc[UR12][R2.64+-0x1c], R5 ;  /* 0xffffe40502007986 */ /* 0x0001e4000c10190c */
[----:B0-----:R-:W-:-:S04]  /*71a0*/  IADD3 R5, P0, PT, R2, 0x40, RZ ;  /* 0x0000004002057810 */ /* 0x001fc80007f1e0ff */
[----:B------:R-:W-:Y:S01]  /*71b0*/  IADD3.X R6, PT, PT, RZ, R3, RZ, P0, !PT ;  /* 0x00000003ff067210 */ /* 0x000fe200007fe4ff */
[----:B------:R-:W-:Y:S08]  /*71c0*/  BRA.U UP0, `(.L_x_26) ;  /* 0xfffffffd00107547 */ /* 0x000ff0000b83ffff */
[----:B------:R-:W0:Y:S02]  /*71d0*/  LDC.64 R2, c[0x0][0x398] ;  /* 0x0000e600ff027b82 */ /* 0x000e240000000a00 */
[----:B0-----:R-:W-:-:S05]  /*71e0*/  IMAD.WIDE.U32 R2, R37, 0x4, R2 ;  /* 0x0000000425027825 */ /* 0x001fca00078e0002 */
[----:B------:R-:W2:Y:S02]  /*71f0*/  LDG.E R4, desc[UR12][R2.64] ;  /* 0x0000000c02047981 */ /* 0x000ea4000c1e1900 */
[----:B--2---:R-:W-:-:S05]  /*7200*/  FADD R5, -R36, R4 ;  /* 0x0000000424057221 */ /* 0x004fca0000000100 */
[----:B------:R0:W-:Y:S01]  /*7210*/  STG.E desc[UR12][R2.64], R5 ;  /* 0x0000000502007986 */ /* 0x0001e2000c10190c */
[----:B------:R-:W-:Y:S05]  /*7220*/  @P1 BRA `(.L_x_27) ;  /* 0xfffffff800c81947 */ /* 0x000fea000383ffff */
[----:B------:R-:W-:Y:S05]  /*7230*/  EXIT ;  /* 0x000000000000794d */ /* 0x000fea0003800000 */
        .weak           $__internal_0_$__cuda_sm3x_div_rn_noftz_f32_slowpath
        .type           $__internal_0_$__cuda_sm3x_div_rn_noftz_f32_slowpath,@function
        .size           $__internal_0_$__cuda_sm3x_div_rn_noftz_f32_slowpath,(.L_x_40 - $__internal_0_$__cuda_sm3x_div_rn_noftz_f32_slowpath)
$__internal_0_$__cuda_sm3x_div_rn_noftz_f32_slowpath:
[----:B------:R-:W-:Y:S01]  /*7240*/  SHF.R.U32.HI R146, RZ, 0x17, R15 ;  /* 0x00000017ff927819 */ /* 0x000fe2000001160f */
[----:B------:R-:W-:Y:S01]  /*7250*/  BSSY.RECONVERGENT B1, `(.L_x_28) ;  /* 0x0000062000017945 */ /* 0x000fe20003800200 */
[----:B------:R-:W-:Y:S02]  /*7260*/  SHF.R.U32.HI R147, RZ, 0x17, R14 ;  /* 0x00000017ff937819 */ /* 0x000fe4000001160e */
[----:B------:R-:W-:Y:S02]  /*7270*/  LOP3.LUT R146, R146, 0xff, RZ, 0xc0, !PT ;  /* 0x000000ff92927812 */ /* 0x000fe400078ec0ff */
[----:B------:R-:W-:Y:S02]  /*7280*/  LOP3.LUT R149, R147, 0xff, RZ, 0xc0, !PT ;  /* 0x000000ff93957812 */ /* 0x000fe400078ec0ff */
[----:B------:R-:W-:Y:S02]  /*7290*/  IADD3 R150, PT, PT, R146, -0x1, RZ ;  /* 0xffffffff92967810 */ /* 0x000fe40007ffe0ff */
[----:B------:R-:W-:-:S02]  /*72a0*/  IADD3 R148, PT, PT, R149, -0x1, RZ ;  /* 0xffffffff95947810 */ /* 0x000fc40007ffe0ff */
[----:B------:R-:W-:-:S04]  /*72b0*/  ISETP.GT.U32.AND P0, PT, R150, 0xfd, PT ;  /* 0x000000fd9600780c */ /* 0x000fc80003f04070 */
[----:B------:R-:W-:-:S13]  /*72c0*/  ISETP.GT.U32.OR P0, PT, R148, 0xfd, P0 ;  /* 0x000000fd9400780c */ /* 0x000fda0000704470 */
[----:B------:R-:W-:Y:S01]  /*72d0*/  @!P0 MOV R147, RZ ;  /* 0x000000ff00938202 */ /* 0x000fe20000000f00 */
[----:B------:R-:W-:Y:S06]  /*72e0*/  @!P0 BRA `(.L_x_29) ;  /* 0x00000000005c8947 */ /* 0x000fec0003800000 */
[----:B------:R-:W-:Y:S02]  /*72f0*/  FSETP.GTU.FTZ.AND P0, PT, |R14|, +INF , PT ;  /* 0x7f8000000e00780b */ /* 0x000fe40003f1c200 */
[----:B------:R-:W-:-:S04]  /*7300*/  FSETP.GTU.FTZ.AND P1, PT, |R15|, +INF , PT ;  /* 0x7f8000000f00780b */ /* 0x000fc80003f3c200 */
[----:B------:R-:W-:-:S13]  /*7310*/  PLOP3.LUT P0, PT, P0, P1, PT, 0xf8, 0x8f ;  /* 0x00000000008f781c */ /* 0x000fda0000703f70 */
[----:B------:R-:W-:Y:S05]  /*7320*/  @P0 BRA `(.L_x_30) ;  /* 0x00000004004c0947 */ /* 0x000fea0003800000 */
[----:B------:R-:W-:-:S13]  /*7330*/  LOP3.LUT P0, RZ, R15, 0x7fffffff, R14, 0xc8, !PT ;  /* 0x7fffffff0fff7812 */ /* 0x000fda000780c80e */
[----:B------:R-:W-:Y:S05]  /*7340*/  @!P0 BRA `(.L_x_31) ;  /* 0x00000004003c8947 */ /* 0x000fea0003800000 */
[C---:B------:R-:W-:Y:S02]  /*7350*/  FSETP.NEU.FTZ.AND P2, PT, |R14|.reuse, +INF , PT ;  /* 0x7f8000000e00780b */ /* 0x040fe40003f5d200 */
[----:B------:R-:W-:Y:S02]  /*7360*/  FSETP.NEU.FTZ.AND P1, PT, |R15|, +INF , PT ;  /* 0x7f8000000f00780b */ /* 0x000fe40003f3d200 */
[----:B------:R-:W-:-:S11]  /*7370*/  FSETP.NEU.FTZ.AND P0, PT, |R14|, +INF , PT ;  /* 0x7f8000000e00780b */ /* 0x000fd60003f1d200 */
[----:B------:R-:W-:Y:S05]  /*7380*/  @!P1 BRA !P2, `(.L_x_31) ;  /* 0x00000004002c9947 */ /* 0x000fea0005000000 */
[----:B------:R-:W-:-:S04]  /*7390*/  LOP3.LUT P2, RZ, R14, 0x7fffffff, RZ, 0xc0, !PT ;  /* 0x7fffffff0eff7812 */ /* 0x000fc8000784c0ff */
[----:B------:R-:W-:-:S13]  /*73a0*/  PLOP3.LUT P1, PT, P1, P2, PT, 0x2f, 0xf2 ;  /* 0x0000000000f2781c */ /* 0x000fda0000f24577 */
[----:B------:R-:W-:Y:S05]  /*73b0*/  @P1 BRA `(.L_x_32) ;  /* 0x0000000400181947 */ /* 0x000fea0003800000 */
[----:B------:R-:W-:-:S04]  /*73c0*/  LOP3.LUT P1, RZ, R15, 0x7fffffff, RZ, 0xc0, !PT ;  /* 0x7fffffff0fff7812 */ /* 0x000fc8000782c0ff */
[----:B------:R-:W-:-:S13]  /*73d0*/  PLOP3.LUT P0, PT, P0, P1, PT, 0x2f, 0xf2 ;  /* 0x0000000000f2781c */ /* 0x000fda0000702577 */
[----:B------:R-:W-:Y:S05]  /*73e0*/  @P0 BRA `(.L_x_33) ;  /* 0x0000000400000947 */ /* 0x000fea0003800000 */
[----:B------:R-:W-:Y:S02]  /*73f0*/  ISETP.GE.AND P0, PT, R148, RZ, PT ;  /* 0x000000ff9400720c */ /* 0x000fe40003f06270 */
[----:B------:R-:W-:-:S11]  /*7400*/  ISETP.GE.AND P1, PT, R150, RZ, PT ;  /* 0x000000ff9600720c */ /* 0x000fd60003f26270 */
[----:B------:R-:W-:Y:S01]  /*7410*/  @P0 MOV R147, RZ ;  /* 0x000000ff00930202 */ /* 0x000fe20000000f00 */
[----:B------:R-:W-:Y:S01]  /*7420*/  @!P0 FFMA R14, R14, 1.84467440737095516160e+19, RZ ;  /* 0x5f8000000e0e8823 */ /* 0x000fe200000000ff */
[----:B------:R-:W-:Y:S01]  /*7430*/  @!P0 MOV R147, 0xffffffc0 ;  /* 0xffffffc000938802 */ /* 0x000fe20000000f00 */
[----:B------:R-:W-:-:S03]  /*7440*/  @!P1 FFMA R15, R15, 1.84467440737095516160e+19, RZ ;  /* 0x5f8000000f0f9823 */ /* 0x000fc600000000ff */
[----:B------:R-:W-:-:S07]  /*7450*/  @!P1 IADD3 R147, PT, PT, R147, 0x40, RZ ;  /* 0x0000004093939810 */ /* 0x000fce0007ffe0ff */
.L_x_29:
[----:B------:R-:W-:Y:S01]  /*7460*/  LEA R148, R146, 0xc0800000, 0x17 ;  /* 0xc080000092947811 */ /* 0x000fe200078eb8ff */
[----:B------:R-:W-:Y:S01]  /*7470*/  BSSY.RECONVERGENT B2, `(.L_x_34) ;  /* 0x0000036000027945 */ /* 0x000fe20003800200 */
[----:B------:R-:W-:Y:S02]  /*7480*/  IADD3 R149, PT, PT, R149, -0x7f, RZ ;  /* 0xffffff8195957810 */ /* 0x000fe40007ffe0ff */
[----:B------:R-:W-:-:S03]  /*7490*/  IADD3 R150, PT, PT, -R148, R15, RZ ;  /* 0x0000000f94967210 */ /* 0x000fc60007ffe1ff */
[C---:B------:R-:W-:Y:S01]  /*74a0*/  IMAD R14, R149.reuse, -0x800000, R14 ;  /* 0xff800000950e7824 */ /* 0x040fe200078e020e */
[----:B------:R0:W1:Y:S01]  /*74b0*/  MUFU.RCP R15, R150 ;  /* 0x00000096000f7308 */ /* 0x0000620000001000 */
[----:B------:R-:W-:Y:S01]  /*74c0*/  FADD.FTZ R151, -R150, -RZ ;  /* 0x800000ff96977221 */ /* 0x000fe20000010100 */
[----:B0-----:R-:W-:-:S04]  /*74d0*/  IADD3 R150, PT, PT, R149, 0x7f, -R146 ;  /* 0x0000007f95967810 */ /* 0x001fc80007ffe892 */
[----:B------:R-:W-:Y:S01]  /*74e0*/  IADD3 R147, PT, PT, R150, R147, RZ ;  /* 0x0000009396937210 */ /* 0x000fe20007ffe0ff */
[----:B-1----:R-:W-:-:S04]  /*74f0*/  FFMA R148, R15, R151, 1 ;  /* 0x3f8000000f947423 */ /* 0x002fc80000000097 */
[----:B------:R-:W-:-:S04]  /*7500*/  FFMA R15, R15, R148, R15 ;  /* 0x000000940f0f7223 */ /* 0x000fc8000000000f */
[----:B------:R-:W-:-:S04]  /*7510*/  FFMA R148, R14, R15, RZ ;  /* 0x0000000f0e947223 */ /* 0x000fc800000000ff */
[----:B------:R-:W-:-:S04]  /*7520*/  FFMA R152, R151, R148, R14 ;  /* 0x0000009497987223 */ /* 0x000fc8000000000e */
[----:B------:R-:W-:-:S04]  /*7530*/  FFMA R148, R15, R152, R148 ;  /* 0x000000980f947223 */ /* 0x000fc80000000094 */
[----:B------:R-:W-:-:S04]  /*7540*/  FFMA R151, R151, R148, R14 ;  /* 0x0000009497977223 */ /* 0x000fc8000000000e */
[----:B------:R-:W-:-:S05]  /*7550*/  FFMA R14, R15, R151, R148 ;  /* 0x000000970f0e7223 */ /* 0x000fca0000000094 */
[----:B------:R-:W-:-:S04]  /*7560*/  SHF.R.U32.HI R146, RZ, 0x17, R14 ;  /* 0x00000017ff927819 */ /* 0x000fc8000001160e */
[----:B------:R-:W-:-:S04]  /*7570*/  LOP3.LUT R146, R146, 0xff, RZ, 0xc0, !PT ;  /* 0x000000ff92927812 */ /* 0x000fc800078ec0ff */
[----:B------:R-:W-:-:S04]  /*7580*/  IADD3 R149, PT, PT, R146, R147, RZ ;  /* 0x0000009392957210 */ /* 0x000fc80007ffe0ff */
[----:B------:R-:W-:-:S04]  /*7590*/  IADD3 R146, PT, PT, R149, -0x1, RZ ;  /* 0xffffffff95927810 */ /* 0x000fc80007ffe0ff */
[----:B------:R-:W-:-:S13]  /*75a0*/  ISETP.GE.U32.AND P0, PT, R146, 0xfe, PT ;  /* 0x000000fe9200780c */ /* 0x000fda0003f06070 */
[----:B------:R-:W-:Y:S05]  /*75b0*/  @!P0 BRA `(.L_x_35) ;  /* 0x0000000000808947 */ /* 0x000fea0003800000 */
[----:B------:R-:W-:-:S13]  /*75c0*/  ISETP.GT.AND P0, PT, R149, 0xfe, PT ;  /* 0x000000fe9500780c */ /* 0x000fda0003f04270 */
[----:B------:R-:W-:Y:S05]  /*75d0*/  @P0 BRA `(.L_x_36) ;  /* 0x00000000006c0947 */ /* 0x000fea0003800000 */
[----:B------:R-:W-:-:S13]  /*75e0*/  ISETP.GE.AND P0, PT, R149, 0x1, PT ;  /* 0x000000019500780c */ /* 0x000fda0003f06270 */
[----:B------:R-:W-:Y:S05]  /*75f0*/  @P0 BRA `(.L_x_37) ;  /* 0x0000000000740947 */ /* 0x000fea0003800000 */
[----:B------:R-:W-:Y:S02]  /*7600*/  ISETP.GE.AND P0, PT, R149, -0x18, PT ;  /* 0xffffffe89500780c */ /* 0x000fe40003f06270 */
[----:B------:R-:W-:-:S11]  /*7610*/  LOP3.LUT R14, R14, 0x80000000, RZ, 0xc0, !PT ;  /* 0x800000000e0e7812 */ /* 0x000fd600078ec0ff */
[----:B------:R-:W-:Y:S05]  /*7620*/  @!P0 BRA `(.L_x_37) ;  /* 0x0000000000688947 */ /* 0x000fea0003800000 */
[-CC-:B------:R-:W-:Y:S01]  /*7630*/  FFMA.RZ R146, R15, R151.reuse, R148.reuse ;  /* 0x000000970f927223 */ /* 0x180fe2000000c094 */
[C---:B------:R-:W-:Y:S02]  /*7640*/  ISETP.NE.AND P2, PT, R149.reuse, RZ, PT ;  /* 0x000000ff9500720c */ /* 0x040fe40003f45270 */
[----:B------:R-:W-:Y:S02]  /*7650*/  ISETP.NE.AND P1, PT, R149, RZ, PT ;  /* 0x000000ff9500720c */ /* 0x000fe40003f25270 */
[----:B------:R-:W-:Y:S01]  /*7660*/  LOP3.LUT R147, R146, 0x7fffff, RZ, 0xc0, !PT ;  /* 0x007fffff92937812 */ /* 0x000fe200078ec0ff */
[CCC-:B------:R-:W-:Y:S01]  /*7670*/  FFMA.RP R146, R15.reuse, R151.reuse, R148.reuse ;  /* 0x000000970f927223 */ /* 0x1c0fe20000008094 */
[----:B------:R-:W-:Y:S01]  /*7680*/  FFMA.RM R15, R15, R151, R148 ;  /* 0x000000970f0f7223 */ /* 0x000fe20000004094 */
[----:B------:R-:W-:Y:S02]  /*7690*/  IADD3 R148, PT, PT, R149, 0x20, RZ ;  /* 0x0000002095947810 */ /* 0x000fe40007ffe0ff */
[----:B------:R-:W-:-:S02]  /*76a0*/  LOP3.LUT R147, R147, 0x800000, RZ, 0xfc, !PT ;  /* 0x0080000093937812 */ /* 0x000fc400078efcff */
[----:B------:R-:W-:Y:S02]  /*76b0*/  IADD3 R149, PT, PT, -R149, RZ, RZ ;  /* 0x000000ff95957210 */ /* 0x000fe40007ffe1ff */
[----:B------:R-:W-:Y:S02]  /*76c0*/  SHF.L.U32 R148, R147, R148, RZ ;  /* 0x0000009493947219 */ /* 0x000fe400000006ff */
[----:B------:R-:W-:Y:S02]  /*76d0*/  FSETP.NEU.FTZ.AND P0, PT, R146, R15, PT ;  /* 0x0000000f9200720b */ /* 0x000fe40003f1d000 */
[----:B------:R-:W-:Y:S02]  /*76e0*/  SEL R146, R149, RZ, P2 ;  /* 0x000000ff95927207 */ /* 0x000fe40001000000 */
[----:B------:R-:W-:Y:S02]  /*76f0*/  ISETP.NE.AND P1, PT, R148, RZ, P1 ;  /* 0x000000ff9400720c */ /* 0x000fe40000f25270 */
[----:B------:R-:W-:-:S02]  /*7700*/  SHF.R.U32.HI R146, RZ, R146, R147 ;  /* 0x00000092ff927219 */ /* 0x000fc40000011693 */
[----:B------:R-:W-:Y:S02]  /*7710*/  PLOP3.LUT P0, PT, P0, P1, PT, 0xf8, 0x8f ;  /* 0x00000000008f781c */ /* 0x000fe40000703f70 */
[----:B------:R-:W-:Y:S02]  /*7720*/  SHF.R.U32.HI R148, RZ, 0x1, R146 ;  /* 0x00000001ff947819 */ /* 0x000fe40000011692 */
[----:B------:R-:W-:-:S04]  /*7730*/  SEL R15, RZ, 0x1, !P0 ;  /* 0x00000001ff0f7807 */ /* 0x000fc80004000000 */
[----:B------:R-:W-:-:S04]  /*7740*/  LOP3.LUT R15, R15, 0x1, R148, 0xf8, !PT ;  /* 0x000000010f0f7812 */ /* 0x000fc800078ef894 */
[----:B------:R-:W-:-:S04]  /*7750*/  LOP3.LUT R15, R15, R146, RZ, 0xc0, !PT ;  /* 0x000000920f0f7212 */ /* 0x000fc800078ec0ff */
[----:B------:R-:W-:-:S04]  /*7760*/  IADD3 R15, PT, PT, R148, R15, RZ ;  /* 0x0000000f940f7210 */ /* 0x000fc80007ffe0ff */
[----:B------:R-:W-:Y:S01]  /*7770*/  LOP3.LUT R14, R15, R14, RZ, 0xfc, !PT ;  /* 0x0000000e0f0e7212 */ /* 0x000fe200078efcff */
[----:B------:R-:W-:Y:S06]  /*7780*/  BRA `(.L_x_37) ;  /* 0x0000000000107947 */ /* 0x000fec0003800000 */
.L_x_36:
[----:B------:R-:W-:-:S04]  /*7790*/  LOP3.LUT R14, R14, 0x80000000, RZ, 0xc0, !PT ;  /* 0x800000000e0e7812 */ /* 0x000fc800078ec0ff */
[----:B------:R-:W-:Y:S01]  /*77a0*/  LOP3.LUT R14, R14, 0x7f800000, RZ, 0xfc, !PT ;  /* 0x7f8000000e0e7812 */ /* 0x000fe200078efcff */
[----:B------:R-:W-:Y:S06]  /*77b0*/  BRA `(.L_x_37) ;  /* 0x0000000000047947 */ /* 0x000fec0003800000 */
.L_x_35:
[----:B------:R-:W-:-:S07]  /*77c0*/  LEA R14, R147, R14, 0x17 ;  /* 0x0000000e930e7211 */ /* 0x000fce00078eb8ff */
.L_x_37:
[----:B------:R-:W-:Y:S05]  /*77d0*/  BSYNC.RECONVERGENT B2 ;  /* 0x0000000000027941 */ /* 0x000fea0003800200 */
.L_x_34:
[----:B------:R-:W-:Y:S05]  /*77e0*/  BRA `(.L_x_38) ;  /* 0x0000000000207947 */ /* 0x000fea0003800000 */
.L_x_33:
[----:B------:R-:W-:-:S04]  /*77f0*/  LOP3.LUT R14, R15, 0x80000000, R14, 0x48, !PT ;  /* 0x800000000f0e7812 */ /* 0x000fc800078e480e */
[----:B------:R-:W-:Y:S01]  /*7800*/  LOP3.LUT R14, R14, 0x7f800000, RZ, 0xfc, !PT ;  /* 0x7f8000000e0e7812 */ /* 0x000fe200078efcff */
[----:B------:R-:W-:Y:S06]  /*7810*/  BRA `(.L_x_38) ;  /* 0x0000000000147947 */ /* 0x000fec0003800000 */
.L_x_32:
[----:B------:R-:W-:Y:S01]  /*7820*/  LOP3.LUT R14, R15, 0x80000000, R14, 0x48, !PT ;  /* 0x800000000f0e7812 */ /* 0x000fe200078e480e */
[----:B------:R-:W-:Y:S06]  /*7830*/  BRA `(.L_x_38) ;  /* 0x00000000000c7947 */ /* 0x000fec0003800000 */
.L_x_31:
[----:B------:R-:W0:Y:S01]  /*7840*/  MUFU.RSQ R14, -QNAN ;  /* 0xffc00000000e7908 */ /* 0x000e220000001400 */
[----:B------:R-:W-:Y:S05]  /*7850*/  BRA `(.L_x_38) ;  /* 0x0000000000047947 */ /* 0x000fea0003800000 */
.L_x_30:
[----:B------:R-:W-:-:S07]  /*7860*/  FADD.FTZ R14, R14, R15 ;  /* 0x0000000f0e0e7221 */ /* 0x000fce0000010000 */
.L_x_38:
[----:B------:R-:W-:Y:S05]  /*7870*/  BSYNC.RECONVERGENT B1 ;  /* 0x0000000000017941 */ /* 0x000fea0003800200 */
.L_x_28:
[----:B------:R-:W-:Y:S01]  /*7880*/  HFMA2 R15, -RZ, RZ, 0, 0 ;  /* 0x00000000ff0f7431 */ /* 0x000fe200000001ff */
[----:B0-----:R-:W-:Y:S02]  /*7890*/  MOV R146, R14 ;  /* 0x0000000e00927202 */ /* 0x001fe40000000f00 */
[----:B------:R-:W-:-:S04]  /*78a0*/  MOV R14, R144 ;  /* 0x00000090000e7202 */ /* 0x000fc80000000f00 */
[----:B------:R-:W-:Y:S05]  /*78b0*/  RET.REL.NODEC R14 `(_Z11trainKernelPfS_S_S_S_S_i) ;  /* 0xffffff840ed07950 */ /* 0x000fea0003c3ffff */
.L_x_39:
[----:B------:R-:W-:-:S00]  /*78c0*/  BRA `(.L_x_39) ;  /* 0xfffffffc00fc7947 */ /* 0x000fc0000383ffff */
[----:B------:R-:W-:-:S00]  /*78d0*/  NOP ;  /* 0x0000000000007918 */ /* 0x000fc00000000000 */
        /* <DEDUP_REMOVED lines=10> */
.L_x_40:


//--------------------- .nv.shared.reserved.0     --------------------------
	.section	.nv.shared.reserved.0,"aw",@nobits
	.weak		__nv_reservedSMEM_offset_0_alias
	.size		__nv_reservedSMEM_offset_0_alias, 0, 64
	.other		__nv_reservedSMEM_offset_0_alias,@"STO_CUDA_RESERVED_SHARED STV_DEFAULT"
__nv_reservedSMEM_offset_0_alias:
	.zero		0
	.zero		64


//--------------------- .nv.constant0._Z11trainKernelPfS_S_S_S_S_i --------------------------
	.section	.nv.constant0._Z11trainKernelPfS_S_S_S_S_i,"a",@progbits
	.sectionflags	@""
	.align	4
.nv.constant0._Z11trainKernelPfS_S_S_S_S_i:
	.zero		948


//--------------------- SYMBOLS --------------------------

	.type		.nv.reservedSmem.offset0,@object
	.size		.nv.reservedSmem.offset0,0x4
